	.target	sm_100a

	.elftype	@"ET_EXEC"


//--------------------- .note.nv.tkinfo           --------------------------
	.section	.note.nv.tkinfo,"",@"SHT_NOTE"
	.sectionflags	@"SHF_NOTE_NV_TKINFO"
	.tkinfo
        /*0018*/ 	.word	0x00000002
        /*0030*/ 	.string	""
        /*0030*/ 	.string	"ptxas"
        /*0030*/ 	.string	"Cuda compilation tools, release 13.0, V13.0.88"
        /*0030*/ 	.string	"Build cuda_13.0.r13.0/compiler.36424714_0"
        /*0030*/ 	.string	"-arch sm_100a -m 64 "



//--------------------- .note.nv.cuinfo           --------------------------
	.section	.note.nv.cuinfo,"",@"SHT_NOTE"
	.sectionflags	@"SHF_NOTE_NV_CUINFO"
        /*0018*/ 	.short	0x0002
        /*001a*/ 	.short	0x0064
        /*001c*/ 	.short	0x0082
	.zero		2


//--------------------- .nv.info                  --------------------------
	.section	.nv.info,"",@"SHT_CUDA_INFO"
	.align	4


	//----- nvinfo : EIATTR_REGCOUNT
	.align		4
        /*0000*/ 	.byte	0x04, 0x2f
        /*0002*/ 	.short	(.L_19 - .L_18)
	.align		4
.L_18:
        /*0004*/ 	.word	index@(_ZN7cutlass13device_kernelINS_4gemm6kernel13GemmUniversalIN4cute5tupleIJiiiiEEENS1_10collective13CollectiveMmaINS1_35MainloopSm100TmaUmmaWarpSpecializedILi2ELi2ELi4ENS5_IJNS4_1CILi1EEESB_SB_EEEEENS5_IJNSA_ILi128EEENSA_ILi64EEESE_EEENS_6half_tENS5_IJlSB_lEEESH_SI_NS4_8TiledMMAINS4_8MMA_AtomIJNS4_20SM100_MMA_F16BF16_SSISH_SH_fLi128ELi64ELNS4_4UMMA5MajorE0ELSN_0ELNSM_7ScaleInE0ELSO_0EEEEEENS4_6LayoutISC_NS5_IJNSA_ILi0EEESS_SS_EEEEENS5_IJNS4_10UnderscoreESV_SV_EEEEENS4_13SM90_TMA_LOADENS4_14ComposedLayoutINS4_7SwizzleILi3ELi4ELi3EEENS4_18smem_ptr_flag_bitsILi16EEENSR_INS5_IJNSA_ILi8EEESF_EEENS5_IJSF_SB_EEEEEEEvNS4_8identityESY_S18_vS19_EENS_8epilogue10collective18CollectiveEpilogueINS1B_23Sm100TmaWarpSpecializedILi3ELi2ELi32ELb1ELb0EEEJSG_NS5_IJNSR_ISE_SB_EENSR_INSA_ILi32EEESB_EEEEESH_SI_SH_SI_NS1B_6fusion15FusionCallbacksIS1F_NS1K_17LinearCombinationISH_fSH_fLNS_15FloatRoundStyleE2EEESG_S1J_JEEENS4_5SM1004TMEM4LOAD26SM100_TMEM_LOAD_32dp32b32xESY_NSZ_INS10_ILi2ELi4ELi3EEES13_NSR_INS5_IJS14_S1H_EEENS5_IJS1H_SB_EEEEEEENS4_39AutoVectorizingCopyWithAssumedAlignmentILi128EEENS4_14SM90_TMA_STOREES1Y_S20_S20_EEEvvEEEEvNT_6ParamsE)
        /*0008*/ 	.word	0x0000006f


	//----- nvinfo : EIATTR_FRAME_SIZE
	.align		4
.L_19:
        /*000c*/ 	.byte	0x04, 0x11
        /*000e*/ 	.short	(.L_21 - .L_20)
	.align		4
.L_20:
        /*0010*/ 	.word	index@($__internal_2_$__cuda_sm10x_tcgen05_guardrail_trap_unallocated_columns_being_dealloced)
        /*0014*/ 	.word	0x00000000


	//----- nvinfo : EIATTR_FRAME_SIZE
	.align		4
.L_21:
        /*0018*/ 	.byte	0x04, 0x11
        /*001a*/ 	.short	(.L_23 - .L_22)
	.align		4
.L_22:
        /*001c*/ 	.word	index@($__internal_1_$__cuda_sm10x_tcgen05_guardrail_trap_phase_invalid_during_alloc)
        /*0020*/ 	.word	0x00000000


	//----- nvinfo : EIATTR_FRAME_SIZE
	.align		4
.L_23:
        /*0024*/ 	.byte	0x04, 0x11
        /*0026*/ 	.short	(.L_25 - .L_24)
	.align		4
.L_24:
        /*0028*/ 	.word	index@($__internal_0_$__cuda_sm10x_tcgen05_guardrail_trap_col_being_dealloced_not_returned_by_alloc)
        /*002c*/ 	.word	0x00000000


	//----- nvinfo : EIATTR_FRAME_SIZE
	.align		4
.L_25:
        /*0030*/ 	.byte	0x04, 0x11
        /*0032*/ 	.short	(.L_27 - .L_26)
	.align		4
.L_26:
        /*0034*/ 	.word	index@(_ZN7cutlass13device_kernelINS_4gemm6kernel13GemmUniversalIN4cute5tupleIJiiiiEEENS1_10collective13CollectiveMmaINS1_35MainloopSm100TmaUmmaWarpSpecializedILi2ELi2ELi4ENS5_IJNS4_1CILi1EEESB_SB_EEEEENS5_IJNSA_ILi128EEENSA_ILi64EEESE_EEENS_6half_tENS5_IJlSB_lEEESH_SI_NS4_8TiledMMAINS4_8MMA_AtomIJNS4_20SM100_MMA_F16BF16_SSISH_SH_fLi128ELi64ELNS4_4UMMA5MajorE0ELSN_0ELNSM_7ScaleInE0ELSO_0EEEEEENS4_6LayoutISC_NS5_IJNSA_ILi0EEESS_SS_EEEEENS5_IJNS4_10UnderscoreESV_SV_EEEEENS4_13SM90_TMA_LOADENS4_14ComposedLayoutINS4_7SwizzleILi3ELi4ELi3EEENS4_18smem_ptr_flag_bitsILi16EEENSR_INS5_IJNSA_ILi8EEESF_EEENS5_IJSF_SB_EEEEEEEvNS4_8identityESY_S18_vS19_EENS_8epilogue10collective18CollectiveEpilogueINS1B_23Sm100TmaWarpSpecializedILi3ELi2ELi32ELb1ELb0EEEJSG_NS5_IJNSR_ISE_SB_EENSR_INSA_ILi32EEESB_EEEEESH_SI_SH_SI_NS1B_6fusion15FusionCallbacksIS1F_NS1K_17LinearCombinationISH_fSH_fLNS_15FloatRoundStyleE2EEESG_S1J_JEEENS4_5SM1004TMEM4LOAD26SM100_TMEM_LOAD_32dp32b32xESY_NSZ_INS10_ILi2ELi4ELi3EEES13_NSR_INS5_IJS14_S1H_EEENS5_IJS1H_SB_EEEEEEENS4_39AutoVectorizingCopyWithAssumedAlignmentILi128EEENS4_14SM90_TMA_STOREES1Y_S20_S20_EEEvvEEEEvNT_6ParamsE)
        /*0038*/ 	.word	0x00000000


	//----- nvinfo : EIATTR_MIN_STACK_SIZE
	.align		4
.L_27:
        /*003c*/ 	.byte	0x04, 0x12
        /*003e*/ 	.short	(.L_29 - .L_28)
	.align		4
.L_28:
        /*0040*/ 	.word	index@(_ZN7cutlass13device_kernelINS_4gemm6kernel13GemmUniversalIN4cute5tupleIJiiiiEEENS1_10collective13CollectiveMmaINS1_35MainloopSm100TmaUmmaWarpSpecializedILi2ELi2ELi4ENS5_IJNS4_1CILi1EEESB_SB_EEEEENS5_IJNSA_ILi128EEENSA_ILi64EEESE_EEENS_6half_tENS5_IJlSB_lEEESH_SI_NS4_8TiledMMAINS4_8MMA_AtomIJNS4_20SM100_MMA_F16BF16_SSISH_SH_fLi128ELi64ELNS4_4UMMA5MajorE0ELSN_0ELNSM_7ScaleInE0ELSO_0EEEEEENS4_6LayoutISC_NS5_IJNSA_ILi0EEESS_SS_EEEEENS5_IJNS4_10UnderscoreESV_SV_EEEEENS4_13SM90_TMA_LOADENS4_14ComposedLayoutINS4_7SwizzleILi3ELi4ELi3EEENS4_18smem_ptr_flag_bitsILi16EEENSR_INS5_IJNSA_ILi8EEESF_EEENS5_IJSF_SB_EEEEEEEvNS4_8identityESY_S18_vS19_EENS_8epilogue10collective18CollectiveEpilogueINS1B_23Sm100TmaWarpSpecializedILi3ELi2ELi32ELb1ELb0EEEJSG_NS5_IJNSR_ISE_SB_EENSR_INSA_ILi32EEESB_EEEEESH_SI_SH_SI_NS1B_6fusion15FusionCallbacksIS1F_NS1K_17LinearCombinationISH_fSH_fLNS_15FloatRoundStyleE2EEESG_S1J_JEEENS4_5SM1004TMEM4LOAD26SM100_TMEM_LOAD_32dp32b32xESY_NSZ_INS10_ILi2ELi4ELi3EEES13_NSR_INS5_IJS14_S1H_EEENS5_IJS1H_SB_EEEEEEENS4_39AutoVectorizingCopyWithAssumedAlignmentILi128EEENS4_14SM90_TMA_STOREES1Y_S20_S20_EEEvvEEEEvNT_6ParamsE)
        /*0044*/ 	.word	0x00000000
.L_29:


//--------------------- .nv.compat                --------------------------
	.section	.nv.compat,"",@"SHT_CUDA_COMPAT_INFO"
	.align	4
        /*0000*/ 	.byte	0x02, 0x09, 0x01, 0x00, 0x02, 0x02, 0x02, 0x00, 0x02, 0x05, 0x05, 0x00, 0x03, 0x07, 0x01, 0x01
        /*0010*/ 	.byte	0x02, 0x03, 0x01, 0x00, 0x02, 0x06, 0x01, 0x00, 0x04, 0x0b, 0x08, 0x00, 0x09, 0x00, 0x00, 0x00
        /*0020*/ 	.byte	0x00, 0x00, 0x00, 0x00


//--------------------- .nv.info._ZN7cutlass13device_kernelINS_4gemm6kernel13GemmUniversalIN4cute5tupleIJiiiiEEENS1_10collective13CollectiveMmaINS1_35MainloopSm100TmaUmmaWarpSpecializedILi2ELi2ELi4ENS5_IJNS4_1CILi1EEESB_SB_EEEEENS5_IJNSA_ILi128EEENSA_ILi64EEESE_EEENS_6half_tENS5_IJlSB_lEEESH_SI_NS4_8TiledMMAINS4_8MMA_AtomIJNS4_20SM100_MMA_F16BF16_SSISH_SH_fLi128ELi64ELNS4_4UMMA5MajorE0ELSN_0ELNSM_7ScaleInE0ELSO_0EEEEEENS4_6LayoutISC_NS5_IJNSA_ILi0EEESS_SS_EEEEENS5_IJNS4_10UnderscoreESV_SV_EEEEENS4_13SM90_TMA_LOADENS4_14ComposedLayoutINS4_7SwizzleILi3ELi4ELi3EEENS4_18smem_ptr_flag_bitsILi16EEENSR_INS5_IJNSA_ILi8EEESF_EEENS5_IJSF_SB_EEEEEEEvNS4_8identityESY_S18_vS19_EENS_8epilogue10collective18CollectiveEpilogueINS1B_23Sm100TmaWarpSpecializedILi3ELi2ELi32ELb1ELb0EEEJSG_NS5_IJNSR_ISE_SB_EENSR_INSA_ILi32EEESB_EEEEESH_SI_SH_SI_NS1B_6fusion15FusionCallbacksIS1F_NS1K_17LinearCombinationISH_fSH_fLNS_15FloatRoundStyleE2EEESG_S1J_JEEENS4_5SM1004TMEM4LOAD26SM100_TMEM_LOAD_32dp32b32xESY_NSZ_INS10_ILi2ELi4ELi3EEES13_NSR_INS5_IJS14_S1H_EEENS5_IJS1H_SB_EEEEEEENS4_39AutoVectorizingCopyWithAssumedAlignmentILi128EEENS4_14SM90_TMA_STOREES1Y_S20_S20_EEEvvEEEEvNT_6ParamsE --------------------------
	.section	.nv.info._ZN7cutlass13device_kernelINS_4gemm6kernel13GemmUniversalIN4cute5tupleIJiiiiEEENS1_10collective13CollectiveMmaINS1_35MainloopSm100TmaUmmaWarpSpecializedILi2ELi2ELi4ENS5_IJNS4_1CILi1EEESB_SB_EEEEENS5_IJNSA_ILi128EEENSA_ILi64EEESE_EEENS_6half_tENS5_IJlSB_lEEESH_SI_NS4_8TiledMMAINS4_8MMA_AtomIJNS4_20SM100_MMA_F16BF16_SSISH_SH_fLi128ELi64ELNS4_4UMMA5MajorE0ELSN_0ELNSM_7ScaleInE0ELSO_0EEEEEENS4_6LayoutISC_NS5_IJNSA_ILi0EEESS_SS_EEEEENS5_IJNS4_10UnderscoreESV_SV_EEEEENS4_13SM90_TMA_LOADENS4_14ComposedLayoutINS4_7SwizzleILi3ELi4ELi3EEENS4_18smem_ptr_flag_bitsILi16EEENSR_INS5_IJNSA_ILi8EEESF_EEENS5_IJSF_SB_EEEEEEEvNS4_8identityESY_S18_vS19_EENS_8epilogue10collective18CollectiveEpilogueINS1B_23Sm100TmaWarpSpecializedILi3ELi2ELi32ELb1ELb0EEEJSG_NS5_IJNSR_ISE_SB_EENSR_INSA_ILi32EEESB_EEEEESH_SI_SH_SI_NS1B_6fusion15FusionCallbacksIS1F_NS1K_17LinearCombinationISH_fSH_fLNS_15FloatRoundStyleE2EEESG_S1J_JEEENS4_5SM1004TMEM4LOAD26SM100_TMEM_LOAD_32dp32b32xESY_NSZ_INS10_ILi2ELi4ELi3EEES13_NSR_INS5_IJS14_S1H_EEENS5_IJS1H_SB_EEEEEEENS4_39AutoVectorizingCopyWithAssumedAlignmentILi128EEENS4_14SM90_TMA_STOREES1Y_S20_S20_EEEvvEEEEvNT_6ParamsE,"",@"SHT_CUDA_INFO"
	.sectionflags	@""
	.align	4


	//----- nvinfo : EIATTR_CUDA_API_VERSION
	.align		4
        /*0000*/ 	.byte	0x04, 0x37
        /*0002*/ 	.short	(.L_31 - .L_30)
.L_30:
        /*0004*/ 	.word	0x00000082


	//----- nvinfo : EIATTR_KPARAM_INFO
	.align		4
.L_31:
        /*0008*/ 	.byte	0x04, 0x17
        /*000a*/ 	.short	(.L_33 - .L_32)
.L_32:
        /*000c*/ 	.word	0x00000000
        /*0010*/ 	.short	0x0000
        /*0012*/ 	.short	0x0000
        /*0014*/ 	.byte	0x00, 0xf0, 0x01, 0x20


	//----- nvinfo : EIATTR_AT_ENTRY_FRAGMENTS
	.align		4
.L_33:
        /*0018*/ 	.byte	0x04, 0x4f
        /*001a*/ 	.short	(.L_35 - .L_34)


	//   ....[0]....
.L_34:
        /*001c*/ 	.word	0x00000006


	//----- nvinfo : EIATTR_RESERVED_SMEM_USED
	.align		4
.L_35:
        /*0020*/ 	.byte	0x01, 0x41
	.zero		2


	//----- nvinfo : EIATTR_SPARSE_MMA_MASK
	.align		4
        /*0024*/ 	.byte	0x03, 0x50
        /*0026*/ 	.short	0x0000


	//----- nvinfo : EIATTR_TCGEN05_1CTA_USED
	.align		4
        /*0028*/ 	.byte	0x01, 0x51
	.zero		2


	//----- nvinfo : EIATTR_MAXREG_COUNT
	.align		4
        /*002c*/ 	.byte	0x03, 0x1b
        /*002e*/ 	.short	0x00ff


	//----- nvinfo : EIATTR_NUM_BARRIERS
	.align		4
        /*0030*/ 	.byte	0x02, 0x4c
        /*0032*/ 	.byte	0x07
	.zero		1


	//----- nvinfo : EIATTR_EXTERNS
	.align		4
        /*0034*/ 	.byte	0x04, 0x0f
        /*0036*/ 	.short	(.L_37 - .L_36)


	//   ....[0]....
	.align		4
.L_36:
        /*0038*/ 	.word	index@(__assertfail)


	//----- nvinfo : EIATTR_MERCURY_ISA_VERSION
	.align		4
.L_37:
        /*003c*/ 	.byte	0x03, 0x5f
        /*003e*/ 	.short	0x0101


	//----- nvinfo : EIATTR_INT_WARP_WIDE_INSTR_OFFSETS
	.align		4
        /*0040*/ 	.byte	0x04, 0x31
        /*0042*/ 	.short	(.L_39 - .L_38)


	//   ....[0]....
.L_38:
        /*0044*/ 	.word	0x00001ee0


	//   ....[1]....
        /*0048*/ 	.word	0x000039c0


	//   ....[2]....
        /*004c*/ 	.word	0x000039f0


	//   ....[3]....
        /*0050*/ 	.word	0x00003a40


	//   ....[4]....
        /*0054*/ 	.word	0x00004330


	//   ....[5]....
        /*0058*/ 	.word	0x00004350


	//   ....[6]....
        /*005c*/ 	.word	0x00004620


	//   ....[7]....
        /*0060*/ 	.word	0x00004750


	//----- nvinfo : EIATTR_COOP_GROUP_MASK_REGIDS
	.align		4
.L_39:
        /*0064*/ 	.byte	0x04, 0x29
        /*0066*/ 	.short	(.L_41 - .L_40)


	//   ....[0]....
.L_40:
        /*0068*/ 	.word	0xffffffff


	//   ....[1]....
        /*006c*/ 	.word	0xffffffff


	//   ....[2]....
        /*0070*/ 	.word	0xffffffff


	//   ....[3]....
        /*0074*/ 	.word	0xffffffff


	//   ....[4]....
        /*0078*/ 	.word	0xffffffff


	//   ....[5]....
        /*007c*/ 	.word	0xffffffff


	//   ....[6]....
        /*0080*/ 	.word	0xffffffff


	//   ....[7]....
        /*0084*/ 	.word	0xffffffff


	//   ....[8]....
        /*0088*/ 	.word	0xffffffff


	//   ....[9]....
        /*008c*/ 	.word	0xffffffff


	//   ....[10]....
        /*0090*/ 	.word	0xffffffff


	//   ....[11]....
        /*0094*/ 	.word	0xffffffff


	//   ....[12]....
        /*0098*/ 	.word	0xffffffff


	//----- nvinfo : EIATTR_COOP_GROUP_INSTR_OFFSETS
	.align		4
.L_41:
        /*009c*/ 	.byte	0x04, 0x28
        /*009e*/ 	.short	(.L_43 - .L_42)


	//   ....[0]....
.L_42:
        /*00a0*/ 	.word	0x00000090


	//   ....[1]....
        /*00a4*/ 	.word	0x000004d0


	//   ....[2]....
        /*00a8*/ 	.word	0x00000600


	//   ....[3]....
        /*00ac*/ 	.word	0x00000780


	//   ....[4]....
        /*00b0*/ 	.word	0x00000880


	//   ....[5]....
        /*00b4*/ 	.word	0x000009f0


	//   ....[6]....
        /*00b8*/ 	.word	0x00000b90


	//   ....[7]....
        /*00bc*/ 	.word	0x00001dc0


	//   ....[8]....
        /*00c0*/ 	.word	0x00002a80


	//   ....[9]....
        /*00c4*/ 	.word	0x00002c90


	//   ....[10]....
        /*00c8*/ 	.word	0x00002cc0


	//   ....[11]....
        /*00cc*/ 	.word	0x000038b0


	//   ....[12]....
        /*00d0*/ 	.word	0x00003ae0


	//----- nvinfo : EIATTR_VRC_CTA_INIT_COUNT
	.align		4
.L_43:
        /*00d4*/ 	.byte	0x02, 0x4a
        /*00d6*/ 	.byte	0x80
	.zero		1


	//----- nvinfo : EIATTR_SYSCALL_OFFSETS
	.align		4
        /*00d8*/ 	.byte	0x04, 0x46
        /*00da*/ 	.short	(.L_45 - .L_44)


	//   ....[0]....
.L_44:
        /*00dc*/ 	.word	0x00005300


	//   ....[1]....
        /*00e0*/ 	.word	0x000053f0


	//   ....[2]....
        /*00e4*/ 	.word	0x00005c30


	//   ....[3]....
        /*00e8*/ 	.word	0x000068e0


	//----- nvinfo : EIATTR_MBARRIER_INSTR_OFFSETS
	.align		4
.L_45:
        /*00ec*/ 	.byte	0x04, 0x39
        /*00ee*/ 	.short	(.L_47 - .L_46)


	//   ....[0]....
.L_46:
        /*00f0*/ 	.word	0x000005b0
        /*00f4*/ 	.word	0x000000ff
        /*00f8*/ 	.word	0x00000000
        /*00fc*/ 	.short	0x0100
        /*00fe*/ 	.byte	0x05
	.zero		1


	//   ....[1]....
        /*0100*/ 	.word	0x000005c0
        /*0104*/ 	.word	0x000000ff
        /*0108*/ 	.word	0x00000010
        /*010c*/ 	.short	0x0100
        /*010e*/ 	.byte	0x05
	.zero		1


	//   ....[2]....
        /*0110*/ 	.word	0x000005d0
        /*0114*/ 	.word	0x000000ff
        /*0118*/ 	.word	0x00000008
        /*011c*/ 	.short	0x0100
        /*011e*/ 	.byte	0x05
	.zero		1


	//   ....[3]....
        /*0120*/ 	.word	0x000005e0
        /*0124*/ 	.word	0x000000ff
        /*0128*/ 	.word	0x00000018
        /*012c*/ 	.short	0x0100
        /*012e*/ 	.byte	0x05
	.zero		1


	//   ....[4]....
        /*0130*/ 	.word	0x00000710
        /*0134*/ 	.word	0x000000ff
        /*0138*/ 	.word	0x00000020
        /*013c*/ 	.short	0x0100
        /*013e*/ 	.byte	0x07
	.zero		1


	//   ....[5]....
        /*0140*/ 	.word	0x00000720
        /*0144*/ 	.word	0x000000ff
        /*0148*/ 	.word	0x00000038
        /*014c*/ 	.short	0x0100
        /*014e*/ 	.byte	0x07
	.zero		1


	//   ....[6]....
        /*0150*/ 	.word	0x00000730
        /*0154*/ 	.word	0x000000ff
        /*0158*/ 	.word	0x00000028
        /*015c*/ 	.short	0x0100
        /*015e*/ 	.byte	0x07
	.zero		1


	//   ....[7]....
        /*0160*/ 	.word	0x00000740
        /*0164*/ 	.word	0x000000ff
        /*0168*/ 	.word	0x00000040
        /*016c*/ 	.short	0x0100
        /*016e*/ 	.byte	0x07
	.zero		1


	//   ....[8]....
        /*0170*/ 	.word	0x00000750
        /*0174*/ 	.word	0x000000ff
        /*0178*/ 	.word	0x00000030
        /*017c*/ 	.short	0x0100
        /*017e*/ 	.byte	0x07
	.zero		1


	//   ....[9]....
        /*0180*/ 	.word	0x00000760
        /*0184*/ 	.word	0x000000ff
        /*0188*/ 	.word	0x00000048
        /*018c*/ 	.short	0x0100
        /*018e*/ 	.byte	0x07
	.zero		1


	//   ....[10]....
        /*0190*/ 	.word	0x00000850
        /*0194*/ 	.word	0x000000ff
        /*0198*/ 	.word	0x00000050
        /*019c*/ 	.short	0x0100
        /*019e*/ 	.byte	0x05
	.zero		1


	//   ....[11]....
        /*01a0*/ 	.word	0x00000860
        /*01a4*/ 	.word	0x000000ff
        /*01a8*/ 	.word	0x00000058
        /*01ac*/ 	.short	0x0100
        /*01ae*/ 	.byte	0x05
	.zero		1


	//   ....[12]....
        /*01b0*/ 	.word	0x000009a0
        /*01b4*/ 	.word	0x000000ff
        /*01b8*/ 	.word	0x00000060
        /*01bc*/ 	.short	0x0100
        /*01be*/ 	.byte	0x05
	.zero		1


	//   ....[13]....
        /*01c0*/ 	.word	0x000009b0
        /*01c4*/ 	.word	0x000000ff
        /*01c8*/ 	.word	0x00000070
        /*01cc*/ 	.short	0x0100
        /*01ce*/ 	.byte	0x05
	.zero		1


	//   ....[14]....
        /*01d0*/ 	.word	0x000009c0
        /*01d4*/ 	.word	0x000000ff
        /*01d8*/ 	.word	0x00000068
        /*01dc*/ 	.short	0x0100
        /*01de*/ 	.byte	0x05
	.zero		1


	//   ....[15]....
        /*01e0*/ 	.word	0x000009d0
        /*01e4*/ 	.word	0x000000ff
        /*01e8*/ 	.word	0x00000078
        /*01ec*/ 	.short	0x0100
        /*01ee*/ 	.byte	0x05
	.zero		1


	//   ....[16]....
        /*01f0*/ 	.word	0x00000b00
        /*01f4*/ 	.word	0x000000ff
        /*01f8*/ 	.word	0x00000080
        /*01fc*/ 	.short	0x0100
        /*01fe*/ 	.byte	0x07
	.zero		1


	//   ....[17]....
        /*0200*/ 	.word	0x00000b10
        /*0204*/ 	.word	0x000000ff
        /*0208*/ 	.word	0x000000a0
        /*020c*/ 	.short	0x0100
        /*020e*/ 	.byte	0x07
	.zero		1


	//   ....[18]....
        /*0210*/ 	.word	0x00000b20
        /*0214*/ 	.word	0x000000ff
        /*0218*/ 	.word	0x00000088
        /*021c*/ 	.short	0x0100
        /*021e*/ 	.byte	0x07
	.zero		1


	//   ....[19]....
        /*0220*/ 	.word	0x00000b30
        /*0224*/ 	.word	0x000000ff
        /*0228*/ 	.word	0x000000a8
        /*022c*/ 	.short	0x0100
        /*022e*/ 	.byte	0x07
	.zero		1


	//   ....[20]....
        /*0230*/ 	.word	0x00000b40
        /*0234*/ 	.word	0x000000ff
        /*0238*/ 	.word	0x00000090
        /*023c*/ 	.short	0x0100
        /*023e*/ 	.byte	0x07
	.zero		1


	//   ....[21]....
        /*0240*/ 	.word	0x00000b50
        /*0244*/ 	.word	0x000000ff
        /*0248*/ 	.word	0x000000b0
        /*024c*/ 	.short	0x0100
        /*024e*/ 	.byte	0x07
	.zero		1


	//   ....[22]....
        /*0250*/ 	.word	0x00000b60
        /*0254*/ 	.word	0x000000ff
        /*0258*/ 	.word	0x00000098
        /*025c*/ 	.short	0x0100
        /*025e*/ 	.byte	0x07
	.zero		1


	//   ....[23]....
        /*0260*/ 	.word	0x00000b70
        /*0264*/ 	.word	0x000000ff
        /*0268*/ 	.word	0x000000b8
        /*026c*/ 	.short	0x0100
        /*026e*/ 	.byte	0x07
	.zero		1


	//   ....[24]....
        /*0270*/ 	.word	0x00000c60
        /*0274*/ 	.word	0x000000ff
        /*0278*/ 	.word	0x000000c0
        /*027c*/ 	.short	0x0100
        /*027e*/ 	.byte	0x05
	.zero		1


	//   ....[25]....
        /*0280*/ 	.word	0x00000c70
        /*0284*/ 	.word	0x000000ff
        /*0288*/ 	.word	0x000000d0
        /*028c*/ 	.short	0x0100
        /*028e*/ 	.byte	0x05
	.zero		1


	//   ....[26]....
        /*0290*/ 	.word	0x00000c80
        /*0294*/ 	.word	0x000000ff
        /*0298*/ 	.word	0x000000c8
        /*029c*/ 	.short	0x0100
        /*029e*/ 	.byte	0x05
	.zero		1


	//   ....[27]....
        /*02a0*/ 	.word	0x00000c90
        /*02a4*/ 	.word	0x000000ff
        /*02a8*/ 	.word	0x000000d8
        /*02ac*/ 	.short	0x0100
        /*02ae*/ 	.byte	0x05
	.zero		1


	//   ....[28]....
        /*02b0*/ 	.word	0x00001560
        /*02b4*/ 	.word	0x00000002
        /*02b8*/ 	.word	0x000000d0
        /*02bc*/ 	.short	0x010a
        /*02be*/ 	.byte	0xff
	.zero		1


	//   ....[29]....
        /*02c0*/ 	.word	0x00001590
        /*02c4*/ 	.word	0x00000002
        /*02c8*/ 	.word	0x000000c0
        /*02cc*/ 	.short	0x0101
        /*02ce*/ 	.byte	0xff
	.zero		1


	//   ....[30]....
        /*02d0*/ 	.word	0x00001660
        /*02d4*/ 	.word	0x000000ff
        /*02d8*/ 	.word	0x00000010
        /*02dc*/ 	.short	0x010a
        /*02de*/ 	.byte	0x08
	.zero		1


	//   ....[31]....
        /*02e0*/ 	.word	0x00001700
        /*02e4*/ 	.word	0x000000ff
        /*02e8*/ 	.word	0x00000010
        /*02ec*/ 	.short	0x010a
        /*02ee*/ 	.byte	0x21
	.zero		1


	//   ....[32]....
        /*02f0*/ 	.word	0x00001850
        /*02f4*/ 	.word	0x000000ff
        /*02f8*/ 	.word	0x00000010
        /*02fc*/ 	.short	0x010a
        /*02fe*/ 	.byte	0x08
	.zero		1


	//   ....[33]....
        /*0300*/ 	.word	0x00001a20
        /*0304*/ 	.word	0x000000ff
        /*0308*/ 	.word	0x00000058
        /*030c*/ 	.short	0x0101
        /*030e*/ 	.byte	0x04
	.zero		1


	//   ....[34]....
        /*0310*/ 	.word	0x00001a40
        /*0314*/ 	.word	0x000000ff
        /*0318*/ 	.word	0x00000010
        /*031c*/ 	.short	0x010a
        /*031e*/ 	.byte	0x08
	.zero		1


	//   ....[35]....
        /*0320*/ 	.word	0x00001ac0
        /*0324*/ 	.word	0x000000ff
        /*0328*/ 	.word	0x00000010
        /*032c*/ 	.short	0x010a
        /*032e*/ 	.byte	0x21
	.zero		1


	//   ....[36]....
        /*0330*/ 	.word	0x00001c10
        /*0334*/ 	.word	0x000000ff
        /*0338*/ 	.word	0x00000010
        /*033c*/ 	.short	0x010a
        /*033e*/ 	.byte	0x08
	.zero		1


	//   ....[37]....
        /*0340*/ 	.word	0x00001df0
        /*0344*/ 	.word	0x00000002
        /*0348*/ 	.word	0x00000060
        /*034c*/ 	.short	0x010a
        /*034e*/ 	.byte	0xff
	.zero		1


	//   ....[38]....
        /*0350*/ 	.word	0x00001eb0
        /*0354*/ 	.word	0x00000002
        /*0358*/ 	.word	0x00000000
        /*035c*/ 	.short	0x0101
        /*035e*/ 	.byte	0xff
	.zero		1


	//   ....[39]....
        /*0360*/ 	.word	0x00002410
        /*0364*/ 	.word	0x000000ff
        /*0368*/ 	.word	0x00000000
        /*036c*/ 	.short	0x010a
        /*036e*/ 	.byte	0x04
	.zero		1


	//   ....[40]....
        /*0370*/ 	.word	0x000024b0
        /*0374*/ 	.word	0x00000000
        /*0378*/ 	.word	0x00000000
        /*037c*/ 	.short	0x010a
        /*037e*/ 	.byte	0xff
	.zero		1


	//   ....[41]....
        /*0380*/ 	.word	0x000025d0
        /*0384*/ 	.word	0x00000000
        /*0388*/ 	.word	0x000000c0
        /*038c*/ 	.short	0x010a
        /*038e*/ 	.byte	0xff
	.zero		1


	//   ....[42]....
        /*0390*/ 	.word	0x00002640
        /*0394*/ 	.word	0x00000000
        /*0398*/ 	.word	0x00000000
        /*039c*/ 	.short	0x0101
        /*039e*/ 	.byte	0xff
	.zero		1


	//   ....[43]....
        /*03a0*/ 	.word	0x00002660
        /*03a4*/ 	.word	0x000000ff
        /*03a8*/ 	.word	0x00000070
        /*03ac*/ 	.short	0x010a
        /*03ae*/ 	.byte	0x05
	.zero		1


	//   ....[44]....
        /*03b0*/ 	.word	0x00002780
        /*03b4*/ 	.word	0x00000000
        /*03b8*/ 	.word	0x00000060
        /*03bc*/ 	.short	0x010a
        /*03be*/ 	.byte	0xff
	.zero		1


	//   ....[45]....
        /*03c0*/ 	.word	0x00002880
        /*03c4*/ 	.word	0x00000000
        /*03c8*/ 	.word	0x00000000
        /*03cc*/ 	.short	0x0101
        /*03ce*/ 	.byte	0xff
	.zero		1


	//   ....[46]....
        /*03d0*/ 	.word	0x00002910
        /*03d4*/ 	.word	0x000000ff
        /*03d8*/ 	.word	0x00000070
        /*03dc*/ 	.short	0x0106
        /*03de*/ 	.byte	0x05
	.zero		1


	//   ....[47]....
        /*03e0*/ 	.word	0x00002930
        /*03e4*/ 	.word	0x000000ff
        /*03e8*/ 	.word	0x00000070
        /*03ec*/ 	.short	0x010a
        /*03ee*/ 	.byte	0x05
	.zero		1


	//   ....[48]....
        /*03f0*/ 	.word	0x000029c0
        /*03f4*/ 	.word	0x000000ff
        /*03f8*/ 	.word	0x00000070
        /*03fc*/ 	.short	0x0106
        /*03fe*/ 	.byte	0x04
	.zero		1


	//   ....[49]....
        /*0400*/ 	.word	0x00002a00
        /*0404*/ 	.word	0x00000000
        /*0408*/ 	.word	0x00000070
        /*040c*/ 	.short	0x010a
        /*040e*/ 	.byte	0xff
	.zero		1


	//   ....[50]....
        /*0410*/ 	.word	0x00002fc0
        /*0414*/ 	.word	0x00000000
        /*0418*/ 	.word	0x00000060
        /*041c*/ 	.short	0x010a
        /*041e*/ 	.byte	0xff
	.zero		1


	//   ....[51]....
        /*0420*/ 	.word	0x000030c0
        /*0424*/ 	.word	0x00000003
        /*0428*/ 	.word	0x00000000
        /*042c*/ 	.short	0x0101
        /*042e*/ 	.byte	0xff
	.zero		1


	//   ....[52]....
        /*0430*/ 	.word	0x000030d0
        /*0434*/ 	.word	0x000000ff
        /*0438*/ 	.word	0x00000000
        /*043c*/ 	.short	0x010a
        /*043e*/ 	.byte	0x07
	.zero		1


	//   ....[53]....
        /*0440*/ 	.word	0x00003100
        /*0444*/ 	.word	0x000000ff
        /*0448*/ 	.word	0x000000a0
        /*044c*/ 	.short	0x010a
        /*044e*/ 	.byte	0x06
	.zero		1


	//   ....[54]....
        /*0450*/ 	.word	0x000031d0
        /*0454*/ 	.word	0x000000ff
        /*0458*/ 	.word	0x00000000
        /*045c*/ 	.short	0x010a
        /*045e*/ 	.byte	0x0b
	.zero		1


	//   ....[55]....
        /*0460*/ 	.word	0x00003300
        /*0464*/ 	.word	0x000000ff
        /*0468*/ 	.word	0x00000000
        /*046c*/ 	.short	0x010a
        /*046e*/ 	.byte	0x22
	.zero		1


	//   ....[56]....
        /*0470*/ 	.word	0x000036e0
        /*0474*/ 	.word	0x000000ff
        /*0478*/ 	.word	0x00000000
        /*047c*/ 	.short	0x010a
        /*047e*/ 	.byte	0x06
	.zero		1


	//   ....[57]....
        /*0480*/ 	.word	0x00003770
        /*0484*/ 	.word	0x000000ff
        /*0488*/ 	.word	0x00000000
        /*048c*/ 	.short	0x010a
        /*048e*/ 	.byte	0x06
	.zero		1


	//   ....[58]....
        /*0490*/ 	.word	0x00003800
        /*0494*/ 	.word	0x000000ff
        /*0498*/ 	.word	0x00000000
        /*049c*/ 	.short	0x010a
        /*049e*/ 	.byte	0x06
	.zero		1


	//   ....[59]....
        /*04a0*/ 	.word	0x00003890
        /*04a4*/ 	.word	0x000000ff
        /*04a8*/ 	.word	0x00000000
        /*04ac*/ 	.short	0x010a
        /*04ae*/ 	.byte	0x07
	.zero		1


	//   ....[60]....
        /*04b0*/ 	.word	0x00003cd0
        /*04b4*/ 	.word	0x00000000
        /*04b8*/ 	.word	0x00000060
        /*04bc*/ 	.short	0x010a
        /*04be*/ 	.byte	0xff
	.zero		1


	//   ....[61]....
        /*04c0*/ 	.word	0x00003d90
        /*04c4*/ 	.word	0x00000000
        /*04c8*/ 	.word	0x00000000
        /*04cc*/ 	.short	0x0101
        /*04ce*/ 	.byte	0xff
	.zero		1


	//   ....[62]....
        /*04d0*/ 	.word	0x000040b0
        /*04d4*/ 	.word	0x000000ff
        /*04d8*/ 	.word	0x00000058
        /*04dc*/ 	.short	0x010a
        /*04de*/ 	.byte	0x07
	.zero		1


	//   ....[63]....
        /*04e0*/ 	.word	0x000042d0
        /*04e4*/ 	.word	0x000000ff
        /*04e8*/ 	.word	0x00000038
        /*04ec*/ 	.short	0x010a
        /*04ee*/ 	.byte	0x0f
	.zero		1


	//   ....[64]....
        /*04f0*/ 	.word	0x000044d0
        /*04f4*/ 	.word	0x000000ff
        /*04f8*/ 	.word	0x00000020
        /*04fc*/ 	.short	0x010b
        /*04fe*/ 	.byte	0x0f
	.zero		1


	//   ....[65]....
        /*0500*/ 	.word	0x00004520
        /*0504*/ 	.word	0x000000ff
        /*0508*/ 	.word	0x00000000
        /*050c*/ 	.short	0x0101
        /*050e*/ 	.byte	0x10
	.zero		1


	//   ....[66]....
        /*0510*/ 	.word	0x00004560
        /*0514*/ 	.word	0x000000ff
        /*0518*/ 	.word	0x00000038
        /*051c*/ 	.short	0x010a
        /*051e*/ 	.byte	0x0d
	.zero		1


	//   ....[67]....
        /*0520*/ 	.word	0x000047a0
        /*0524*/ 	.word	0x000000ff
        /*0528*/ 	.word	0x00000020
        /*052c*/ 	.short	0x010b
        /*052e*/ 	.byte	0x0d
	.zero		1


	//   ....[68]....
        /*0530*/ 	.word	0x00004810
        /*0534*/ 	.word	0x000000ff
        /*0538*/ 	.word	0x00000000
        /*053c*/ 	.short	0x0101
        /*053e*/ 	.byte	0x0f
	.zero		1


	//   ....[69]....
        /*0540*/ 	.word	0x00004860
        /*0544*/ 	.word	0x000000ff
        /*0548*/ 	.word	0x00000000
        /*054c*/ 	.short	0x010a
        /*054e*/ 	.byte	0x04
	.zero		1


	//   ....[70]....
        /*0550*/ 	.word	0x000048f0
        /*0554*/ 	.word	0x000000ff
        /*0558*/ 	.word	0x00000000
        /*055c*/ 	.short	0x010a
        /*055e*/ 	.byte	0x04
	.zero		1


	//   ....[71]....
        /*0560*/ 	.word	0x00004990
        /*0564*/ 	.word	0x00000000
        /*0568*/ 	.word	0x00000000
        /*056c*/ 	.short	0x010a
        /*056e*/ 	.byte	0xff
	.zero		1


	//   ....[72]....
        /*0570*/ 	.word	0x00004cd0
        /*0574*/ 	.word	0x00000000
        /*0578*/ 	.word	0x00000060
        /*057c*/ 	.short	0x010a
        /*057e*/ 	.byte	0xff
	.zero		1


	//   ....[73]....
        /*0580*/ 	.word	0x00004de0
        /*0584*/ 	.word	0x00000000
        /*0588*/ 	.word	0x00000000
        /*058c*/ 	.short	0x0101
        /*058e*/ 	.byte	0xff
	.zero		1


	//   ....[74]....
        /*0590*/ 	.word	0x00005880
        /*0594*/ 	.word	0x00000000
        /*0598*/ 	.word	0x00000020
        /*059c*/ 	.short	0x010a
        /*059e*/ 	.byte	0xff
	.zero		1


	//   ....[75]....
        /*05a0*/ 	.word	0x000058f0
        /*05a4*/ 	.word	0x00000049
        /*05a8*/ 	.word	0x00000080
        /*05ac*/ 	.short	0x010a
        /*05ae*/ 	.byte	0xff
	.zero		1


	//   ....[76]....
        /*05b0*/ 	.word	0x000059e0
        /*05b4*/ 	.word	0x00000000
        /*05b8*/ 	.word	0x00000020
        /*05bc*/ 	.short	0x010a
        /*05be*/ 	.byte	0xff
	.zero		1


	//   ....[77]....
        /*05c0*/ 	.word	0x00005b10
        /*05c4*/ 	.word	0x00000049
        /*05c8*/ 	.word	0x00000080
        /*05cc*/ 	.short	0x010a
        /*05ce*/ 	.byte	0xff
	.zero		1


	//   ....[78]....
        /*05d0*/ 	.word	0x00006620
        /*05d4*/ 	.word	0x00000000
        /*05d8*/ 	.word	0x00000000
        /*05dc*/ 	.short	0x0101
        /*05de*/ 	.byte	0xff
	.zero		1


	//   ....[79]....
        /*05e0*/ 	.word	0x00006630
        /*05e4*/ 	.word	0x00000002
        /*05e8*/ 	.word	0x00000020
        /*05ec*/ 	.short	0x010a
        /*05ee*/ 	.byte	0xff
	.zero		1


	//   ....[80]....
        /*05f0*/ 	.word	0x00006700
        /*05f4*/ 	.word	0x00000002
        /*05f8*/ 	.word	0x00000020
        /*05fc*/ 	.short	0x010a
        /*05fe*/ 	.byte	0xff
	.zero		1


	//   ....[81]....
        /*0600*/ 	.word	0x00006a50
        /*0604*/ 	.word	0x000000ff
        /*0608*/ 	.word	0x00000000
        /*060c*/ 	.short	0x0101
        /*060e*/ 	.byte	0x05
	.zero		1


	//   ....[82]....
        /*0610*/ 	.word	0x000073a0
        /*0614*/ 	.word	0x00000000
        /*0618*/ 	.word	0x00000000
        /*061c*/ 	.short	0x0101
        /*061e*/ 	.byte	0xff
	.zero		1


	//   ....[83]....
        /*0620*/ 	.word	0x00007610
        /*0624*/ 	.word	0x000000ff
        /*0628*/ 	.word	0x00000000
        /*062c*/ 	.short	0x0101
        /*062e*/ 	.byte	0x04
	.zero		1


	//   ....[84]....
        /*0630*/ 	.word	0x00007630
        /*0634*/ 	.word	0x00000002
        /*0638*/ 	.word	0x000000d0
        /*063c*/ 	.short	0x010a
        /*063e*/ 	.byte	0xff
	.zero		1


	//   ....[85]....
        /*0640*/ 	.word	0x00007690
        /*0644*/ 	.word	0x00000002
        /*0648*/ 	.word	0x00000010
        /*064c*/ 	.short	0x010a
        /*064e*/ 	.byte	0xff
	.zero		1


	//   ....[86]....
        /*0650*/ 	.word	0x000076f0
        /*0654*/ 	.word	0x00000002
        /*0658*/ 	.word	0x00000010
        /*065c*/ 	.short	0x010a
        /*065e*/ 	.byte	0xff
	.zero		1


	//   ....[87]....
        /*0660*/ 	.word	0x00007740
        /*0664*/ 	.word	0x00000002
        /*0668*/ 	.word	0x00000060
        /*066c*/ 	.short	0x010a
        /*066e*/ 	.byte	0xff
	.zero		1


	//   ....[88]....
        /*0670*/ 	.word	0x000077a0
        /*0674*/ 	.word	0x00000000
        /*0678*/ 	.word	0x00000000
        /*067c*/ 	.short	0x010a
        /*067e*/ 	.byte	0xff
	.zero		1


	//   ....[89]....
        /*0680*/ 	.word	0x000077f0
        /*0684*/ 	.word	0x00000000
        /*0688*/ 	.word	0x000000c0
        /*068c*/ 	.short	0x010a
        /*068e*/ 	.byte	0xff
	.zero		1


	//   ....[90]....
        /*0690*/ 	.word	0x00007850
        /*0694*/ 	.word	0x00000000
        /*0698*/ 	.word	0x00000070
        /*069c*/ 	.short	0x010a
        /*069e*/ 	.byte	0xff
	.zero		1


	//   ....[91]....
        /*06a0*/ 	.word	0x000078a0
        /*06a4*/ 	.word	0x00000000
        /*06a8*/ 	.word	0x00000060
        /*06ac*/ 	.short	0x010a
        /*06ae*/ 	.byte	0xff
	.zero		1


	//   ....[92]....
        /*06b0*/ 	.word	0x00007900
        /*06b4*/ 	.word	0x00000000
        /*06b8*/ 	.word	0x00000070
        /*06bc*/ 	.short	0x010a
        /*06be*/ 	.byte	0xff
	.zero		1


	//   ....[93]....
        /*06c0*/ 	.word	0x00007950
        /*06c4*/ 	.word	0x00000000
        /*06c8*/ 	.word	0x00000060
        /*06cc*/ 	.short	0x010a
        /*06ce*/ 	.byte	0xff
	.zero		1


	//   ....[94]....
        /*06d0*/ 	.word	0x000079b0
        /*06d4*/ 	.word	0x00000002
        /*06d8*/ 	.word	0x000000a0
        /*06dc*/ 	.short	0x010a
        /*06de*/ 	.byte	0xff
	.zero		1


	//   ....[95]....
        /*06e0*/ 	.word	0x00007a10
        /*06e4*/ 	.word	0x00000000
        /*06e8*/ 	.word	0x00000000
        /*06ec*/ 	.short	0x010a
        /*06ee*/ 	.byte	0xff
	.zero		1


	//   ....[96]....
        /*06f0*/ 	.word	0x00007a70
        /*06f4*/ 	.word	0x00000000
        /*06f8*/ 	.word	0x00000000
        /*06fc*/ 	.short	0x010a
        /*06fe*/ 	.byte	0xff
	.zero		1


	//   ....[97]....
        /*0700*/ 	.word	0x00007ad0
        /*0704*/ 	.word	0x00000000
        /*0708*/ 	.word	0x00000000
        /*070c*/ 	.short	0x010a
        /*070e*/ 	.byte	0xff
	.zero		1


	//   ....[98]....
        /*0710*/ 	.word	0x00007b30
        /*0714*/ 	.word	0x00000000
        /*0718*/ 	.word	0x00000000
        /*071c*/ 	.short	0x010a
        /*071e*/ 	.byte	0xff
	.zero		1


	//   ....[99]....
        /*0720*/ 	.word	0x00007b90
        /*0724*/ 	.word	0x00000000
        /*0728*/ 	.word	0x00000000
        /*072c*/ 	.short	0x010a
        /*072e*/ 	.byte	0xff
	.zero		1


	//   ....[100]....
        /*0730*/ 	.word	0x00007be0
        /*0734*/ 	.word	0x00000000
        /*0738*/ 	.word	0x00000060
        /*073c*/ 	.short	0x010a
        /*073e*/ 	.byte	0xff
	.zero		1


	//   ....[101]....
        /*0740*/ 	.word	0x00007c40
        /*0744*/ 	.word	0x00000000
        /*0748*/ 	.word	0x00000058
        /*074c*/ 	.short	0x010a
        /*074e*/ 	.byte	0xff
	.zero		1


	//   ....[102]....
        /*0750*/ 	.word	0x00007ca0
        /*0754*/ 	.word	0x00000000
        /*0758*/ 	.word	0x00000038
        /*075c*/ 	.short	0x010a
        /*075e*/ 	.byte	0xff
	.zero		1


	//   ....[103]....
        /*0760*/ 	.word	0x00007d00
        /*0764*/ 	.word	0x00000000
        /*0768*/ 	.word	0x00000038
        /*076c*/ 	.short	0x010a
        /*076e*/ 	.byte	0xff
	.zero		1


	//   ....[104]....
        /*0770*/ 	.word	0x00007d60
        /*0774*/ 	.word	0x00000000
        /*0778*/ 	.word	0x00000000
        /*077c*/ 	.short	0x010a
        /*077e*/ 	.byte	0xff
	.zero		1


	//   ....[105]....
        /*0780*/ 	.word	0x00007dc0
        /*0784*/ 	.word	0x00000000
        /*0788*/ 	.word	0x00000000
        /*078c*/ 	.short	0x010a
        /*078e*/ 	.byte	0xff
	.zero		1


	//   ....[106]....
        /*0790*/ 	.word	0x00007e10
        /*0794*/ 	.word	0x00000000
        /*0798*/ 	.word	0x00000060
        /*079c*/ 	.short	0x010a
        /*079e*/ 	.byte	0xff
	.zero		1


	//   ....[107]....
        /*07a0*/ 	.word	0x00007e60
        /*07a4*/ 	.word	0x00000000
        /*07a8*/ 	.word	0x00000020
        /*07ac*/ 	.short	0x010a
        /*07ae*/ 	.byte	0xff
	.zero		1


	//   ....[108]....
        /*07b0*/ 	.word	0x00007eb0
        /*07b4*/ 	.word	0x00000049
        /*07b8*/ 	.word	0x00000080
        /*07bc*/ 	.short	0x010a
        /*07be*/ 	.byte	0xff
	.zero		1


	//   ....[109]....
        /*07c0*/ 	.word	0x00007f00
        /*07c4*/ 	.word	0x00000002
        /*07c8*/ 	.word	0x00000020
        /*07cc*/ 	.short	0x010a
        /*07ce*/ 	.byte	0xff
	.zero		1


	//----- nvinfo : EIATTR_NUM_MBARRIERS
	.align		4
.L_47:
        /*07d0*/ 	.byte	0x03, 0x38
        /*07d2*/ 	.short	0x001c


	//----- nvinfo : EIATTR_EXIT_INSTR_OFFSETS
	.align		4
        /*07d4*/ 	.byte	0x04, 0x1c
        /*07d6*/ 	.short	(.L_49 - .L_48)


	//   ....[0]....
.L_48:
        /*07d8*/ 	.word	0x000024e0


	//   ....[1]....
        /*07dc*/ 	.word	0x000029d0


	//   ....[2]....
        /*07e0*/ 	.word	0x00002a30


	//   ....[3]....
        /*07e4*/ 	.word	0x00003af0


	//   ....[4]....
        /*07e8*/ 	.word	0x000049c0


	//   ....[5]....
        /*07ec*/ 	.word	0x00004a00


	//   ....[6]....
        /*07f0*/ 	.word	0x00007500


	//   ....[7]....
        /*07f4*/ 	.word	0x00007580


	//   ....[8]....
        /*07f8*/ 	.word	0x000075b0


	//   ....[9]....
        /*07fc*/ 	.word	0x00007620


	//----- nvinfo : EIATTR_MAX_THREADS
	.align		4
.L_49:
        /*0800*/ 	.byte	0x04, 0x05
        /*0802*/ 	.short	(.L_51 - .L_50)
.L_50:
        /*0804*/ 	.word	0x00000100
        /*0808*/ 	.word	0x00000001
        /*080c*/ 	.word	0x00000001


	//----- nvinfo : EIATTR_CRS_STACK_SIZE
	.align		4
.L_51:
        /*0810*/ 	.byte	0x04, 0x1e
        /*0812*/ 	.short	(.L_53 - .L_52)
.L_52:
        /*0814*/ 	.word	0x00000000


	//----- nvinfo : EIATTR_CBANK_PARAM_SIZE
	.align		4
.L_53:
        /*0818*/ 	.byte	0x03, 0x19
        /*081a*/ 	.short	0x0800


	//----- nvinfo : EIATTR_PARAM_CBANK
	.align		4
        /*081c*/ 	.byte	0x04, 0x0a
        /*081e*/ 	.short	(.L_55 - .L_54)
	.align		4
.L_54:
        /*0820*/ 	.word	index@(.nv.constant0._ZN7cutlass13device_kernelINS_4gemm6kernel13GemmUniversalIN4cute5tupleIJiiiiEEENS1_10collective13CollectiveMmaINS1_35MainloopSm100TmaUmmaWarpSpecializedILi2ELi2ELi4ENS5_IJNS4_1CILi1EEESB_SB_EEEEENS5_IJNSA_ILi128EEENSA_ILi64EEESE_EEENS_6half_tENS5_IJlSB_lEEESH_SI_NS4_8TiledMMAINS4_8MMA_AtomIJNS4_20SM100_MMA_F16BF16_SSISH_SH_fLi128ELi64ELNS4_4UMMA5MajorE0ELSN_0ELNSM_7ScaleInE0ELSO_0EEEEEENS4_6LayoutISC_NS5_IJNSA_ILi0EEESS_SS_EEEEENS5_IJNS4_10UnderscoreESV_SV_EEEEENS4_13SM90_TMA_LOADENS4_14ComposedLayoutINS4_7SwizzleILi3ELi4ELi3EEENS4_18smem_ptr_flag_bitsILi16EEENSR_INS5_IJNSA_ILi8EEESF_EEENS5_IJSF_SB_EEEEEEEvNS4_8identityESY_S18_vS19_EENS_8epilogue10collective18CollectiveEpilogueINS1B_23Sm100TmaWarpSpecializedILi3ELi2ELi32ELb1ELb0EEEJSG_NS5_IJNSR_ISE_SB_EENSR_INSA_ILi32EEESB_EEEEESH_SI_SH_SI_NS1B_6fusion15FusionCallbacksIS1F_NS1K_17LinearCombinationISH_fSH_fLNS_15FloatRoundStyleE2EEESG_S1J_JEEENS4_5SM1004TMEM4LOAD26SM100_TMEM_LOAD_32dp32b32xESY_NSZ_INS10_ILi2ELi4ELi3EEES13_NSR_INS5_IJS14_S1H_EEENS5_IJS1H_SB_EEEEEEENS4_39AutoVectorizingCopyWithAssumedAlignmentILi128EEENS4_14SM90_TMA_STOREES1Y_S20_S20_EEEvvEEEEvNT_6ParamsE)
        /*0824*/ 	.short	0x0380
        /*0826*/ 	.short	0x0800


	//----- nvinfo : EIATTR_SW_WAR
	.align		4
.L_55:
        /*0828*/ 	.byte	0x04, 0x36
        /*082a*/ 	.short	(.L_57 - .L_56)
.L_56:
        /*082c*/ 	.word	0x00000008
.L_57:


//--------------------- .nv.callgraph             --------------------------
	.section	.nv.callgraph,"",@"SHT_CUDA_CALLGRAPH"
	.align	4
	.sectionentsize	8
	.align		4
        /*0000*/ 	.word	0x00000000
	.align		4
        /*0004*/ 	.word	0xffffffff
	.align		4
        /*0008*/ 	.word	index@(_ZN7cutlass13device_kernelINS_4gemm6kernel13GemmUniversalIN4cute5tupleIJiiiiEEENS1_10collective13CollectiveMmaINS1_35MainloopSm100TmaUmmaWarpSpecializedILi2ELi2ELi4ENS5_IJNS4_1CILi1EEESB_SB_EEEEENS5_IJNSA_ILi128EEENSA_ILi64EEESE_EEENS_6half_tENS5_IJlSB_lEEESH_SI_NS4_8TiledMMAINS4_8MMA_AtomIJNS4_20SM100_MMA_F16BF16_SSISH_SH_fLi128ELi64ELNS4_4UMMA5MajorE0ELSN_0ELNSM_7ScaleInE0ELSO_0EEEEEENS4_6LayoutISC_NS5_IJNSA_ILi0EEESS_SS_EEEEENS5_IJNS4_10UnderscoreESV_SV_EEEEENS4_13SM90_TMA_LOADENS4_14ComposedLayoutINS4_7SwizzleILi3ELi4ELi3EEENS4_18smem_ptr_flag_bitsILi16EEENSR_INS5_IJNSA_ILi8EEESF_EEENS5_IJSF_SB_EEEEEEEvNS4_8identityESY_S18_vS19_EENS_8epilogue10collective18CollectiveEpilogueINS1B_23Sm100TmaWarpSpecializedILi3ELi2ELi32ELb1ELb0EEEJSG_NS5_IJNSR_ISE_SB_EENSR_INSA_ILi32EEESB_EEEEESH_SI_SH_SI_NS1B_6fusion15FusionCallbacksIS1F_NS1K_17LinearCombinationISH_fSH_fLNS_15FloatRoundStyleE2EEESG_S1J_JEEENS4_5SM1004TMEM4LOAD26SM100_TMEM_LOAD_32dp32b32xESY_NSZ_INS10_ILi2ELi4ELi3EEES13_NSR_INS5_IJS14_S1H_EEENS5_IJS1H_SB_EEEEEEENS4_39AutoVectorizingCopyWithAssumedAlignmentILi128EEENS4_14SM90_TMA_STOREES1Y_S20_S20_EEEvvEEEEvNT_6ParamsE)
	.align		4
        /*000c*/ 	.word	index@(__assertfail)
	.align		4
        /*0010*/ 	.word	0x00000000
	.align		4
        /*0014*/ 	.word	0xfffffffe
	.align		4
        /*0018*/ 	.word	0x00000000
	.align		4
        /*001c*/ 	.word	0xfffffffd
	.align		4
        /*0020*/ 	.word	0x00000000
	.align		4
        /*0024*/ 	.word	0xfffffffc


//--------------------- .nv.constant4             --------------------------
	.section	.nv.constant4,"a",@progbits
	.align	8
	.align		8
.nv.constant4:
        /*0000*/ 	.dword	__assertfail
	.align		8
        /*0008*/ 	.dword	__unnamed_1
	.align		8
        /*0010*/ 	.dword	__unnamed_2
	.align		8
        /*0018*/ 	.dword	_ZN40_INTERNAL_47750e00_4_k_cu_ffbd6ca7_261464cuda3std3__45__cpo5beginE
	.align		8
        /*0020*/ 	.dword	_ZN40_INTERNAL_47750e00_4_k_cu_ffbd6ca7_261464cuda3std3__45__cpo3endE
	.align		8
        /*0028*/ 	.dword	_ZN40_INTERNAL_47750e00_4_k_cu_ffbd6ca7_261464cuda3std3__45__cpo6cbeginE
	.align		8
        /*0030*/ 	.dword	_ZN40_INTERNAL_47750e00_4_k_cu_ffbd6ca7_261464cuda3std3__45__cpo4cendE
	.align		8
        /*0038*/ 	.dword	_ZN40_INTERNAL_47750e00_4_k_cu_ffbd6ca7_261464cuda3std3__442_GLOBAL__N__47750e00_4_k_cu_ffbd6ca7_261466ignoreE
	.align		8
        /*0040*/ 	.dword	_ZN40_INTERNAL_47750e00_4_k_cu_ffbd6ca7_261464cuda3std3__419piecewise_constructE
	.align		8
        /*0048*/ 	.dword	_ZN40_INTERNAL_47750e00_4_k_cu_ffbd6ca7_261464cuda3std3__48in_placeE
	.align		8
        /*0050*/ 	.dword	_ZN40_INTERNAL_47750e00_4_k_cu_ffbd6ca7_261464cuda3std6ranges3__45__cpo4swapE
	.align		8
        /*0058*/ 	.dword	_ZN40_INTERNAL_47750e00_4_k_cu_ffbd6ca7_261464cuda3std6ranges3__45__cpo9iter_moveE
	.align		8
        /*0060*/ 	.dword	_ZN40_INTERNAL_47750e00_4_k_cu_ffbd6ca7_261464cute7productE
	.align		8
        /*0068*/ 	.dword	_ZN40_INTERNAL_47750e00_4_k_cu_ffbd6ca7_261464cute1_E
	.align		8
        /*0070*/ 	.dword	$str$25
	.align		8
        /*0078*/ 	.dword	$str$26
	.align		8
        /*0080*/ 	.dword	$str$27
	.align		8
        /*0088*/ 	.dword	$str$28


//--------------------- .text._ZN7cutlass13device_kernelINS_4gemm6kernel13GemmUniversalIN4cute5tupleIJiiiiEEENS1_10collective13CollectiveMmaINS1_35MainloopSm100TmaUmmaWarpSpecializedILi2ELi2ELi4ENS5_IJNS4_1CILi1EEESB_SB_EEEEENS5_IJNSA_ILi128EEENSA_ILi64EEESE_EEENS_6half_tENS5_IJlSB_lEEESH_SI_NS4_8TiledMMAINS4_8MMA_AtomIJNS4_20SM100_MMA_F16BF16_SSISH_SH_fLi128ELi64ELNS4_4UMMA5MajorE0ELSN_0ELNSM_7ScaleInE0ELSO_0EEEEEENS4_6LayoutISC_NS5_IJNSA_ILi0EEESS_SS_EEEEENS5_IJNS4_10UnderscoreESV_SV_EEEEENS4_13SM90_TMA_LOADENS4_14ComposedLayoutINS4_7SwizzleILi3ELi4ELi3EEENS4_18smem_ptr_flag_bitsILi16EEENSR_INS5_IJNSA_ILi8EEESF_EEENS5_IJSF_SB_EEEEEEEvNS4_8identityESY_S18_vS19_EENS_8epilogue10collective18CollectiveEpilogueINS1B_23Sm100TmaWarpSpecializedILi3ELi2ELi32ELb1ELb0EEEJSG_NS5_IJNSR_ISE_SB_EENSR_INSA_ILi32EEESB_EEEEESH_SI_SH_SI_NS1B_6fusion15FusionCallbacksIS1F_NS1K_17LinearCombinationISH_fSH_fLNS_15FloatRoundStyleE2EEESG_S1J_JEEENS4_5SM1004TMEM4LOAD26SM100_TMEM_LOAD_32dp32b32xESY_NSZ_INS10_ILi2ELi4ELi3EEES13_NSR_INS5_IJS14_S1H_EEENS5_IJS1H_SB_EEEEEEENS4_39AutoVectorizingCopyWithAssumedAlignmentILi128EEENS4_14SM90_TMA_STOREES1Y_S20_S20_EEEvvEEEEvNT_6ParamsE --------------------------
	.section	.text._ZN7cutlass13device_kernelINS_4gemm6kernel13GemmUniversalIN4cute5tupleIJiiiiEEENS1_10collective13CollectiveMmaINS1_35MainloopSm100TmaUmmaWarpSpecializedILi2ELi2ELi4ENS5_IJNS4_1CILi1EEESB_SB_EEEEENS5_IJNSA_ILi128EEENSA_ILi64EEESE_EEENS_6half_tENS5_IJlSB_lEEESH_SI_NS4_8TiledMMAINS4_8MMA_AtomIJNS4_20SM100_MMA_F16BF16_SSISH_SH_fLi128ELi64ELNS4_4UMMA5MajorE0ELSN_0ELNSM_7ScaleInE0ELSO_0EEEEEENS4_6LayoutISC_NS5_IJNSA_ILi0EEESS_SS_EEEEENS5_IJNS4_10UnderscoreESV_SV_EEEEENS4_13SM90_TMA_LOADENS4_14ComposedLayoutINS4_7SwizzleILi3ELi4ELi3EEENS4_18smem_ptr_flag_bitsILi16EEENSR_INS5_IJNSA_ILi8EEESF_EEENS5_IJSF_SB_EEEEEEEvNS4_8identityESY_S18_vS19_EENS_8epilogue10collective18CollectiveEpilogueINS1B_23Sm100TmaWarpSpecializedILi3ELi2ELi32ELb1ELb0EEEJSG_NS5_IJNSR_ISE_SB_EENSR_INSA_ILi32EEESB_EEEEESH_SI_SH_SI_NS1B_6fusion15FusionCallbacksIS1F_NS1K_17LinearCombinationISH_fSH_fLNS_15FloatRoundStyleE2EEESG_S1J_JEEENS4_5SM1004TMEM4LOAD26SM100_TMEM_LOAD_32dp32b32xESY_NSZ_INS10_ILi2ELi4ELi3EEES13_NSR_INS5_IJS14_S1H_EEENS5_IJS1H_SB_EEEEEEENS4_39AutoVectorizingCopyWithAssumedAlignmentILi128EEENS4_14SM90_TMA_STOREES1Y_S20_S20_EEEvvEEEEvNT_6ParamsE,"ax",@progbits
	.align	128
.text._ZN7cutlass13device_kernelINS_4gemm6kernel13GemmUniversalIN4cute5tupleIJiiiiEEENS1_10collective13CollectiveMmaINS1_35MainloopSm100TmaUmmaWarpSpecializedILi2ELi2ELi4ENS5_IJNS4_1CILi1EEESB_SB_EEEEENS5_IJNSA_ILi128EEENSA_ILi64EEESE_EEENS_6half_tENS5_IJlSB_lEEESH_SI_NS4_8TiledMMAINS4_8MMA_AtomIJNS4_20SM100_MMA_F16BF16_SSISH_SH_fLi128ELi64ELNS4_4UMMA5MajorE0ELSN_0ELNSM_7ScaleInE0ELSO_0EEEEEENS4_6LayoutISC_NS5_IJNSA_ILi0EEESS_SS_EEEEENS5_IJNS4_10UnderscoreESV_SV_EEEEENS4_13SM90_TMA_LOADENS4_14ComposedLayoutINS4_7SwizzleILi3ELi4ELi3EEENS4_18smem_ptr_flag_bitsILi16EEENSR_INS5_IJNSA_ILi8EEESF_EEENS5_IJSF_SB_EEEEEEEvNS4_8identityESY_S18_vS19_EENS_8epilogue10collective18CollectiveEpilogueINS1B_23Sm100TmaWarpSpecializedILi3ELi2ELi32ELb1ELb0EEEJSG_NS5_IJNSR_ISE_SB_EENSR_INSA_ILi32EEESB_EEEEESH_SI_SH_SI_NS1B_6fusion15FusionCallbacksIS1F_NS1K_17LinearCombinationISH_fSH_fLNS_15FloatRoundStyleE2EEESG_S1J_JEEENS4_5SM1004TMEM4LOAD26SM100_TMEM_LOAD_32dp32b32xESY_NSZ_INS10_ILi2ELi4ELi3EEES13_NSR_INS5_IJS14_S1H_EEENS5_IJS1H_SB_EEEEEEENS4_39AutoVectorizingCopyWithAssumedAlignmentILi128EEENS4_14SM90_TMA_STOREES1Y_S20_S20_EEEvvEEEEvNT_6ParamsE:
        .type           _ZN7cutlass13device_kernelINS_4gemm6kernel13GemmUniversalIN4cute5tupleIJiiiiEEENS1_10collective13CollectiveMmaINS1_35MainloopSm100TmaUmmaWarpSpecializedILi2ELi2ELi4ENS5_IJNS4_1CILi1EEESB_SB_EEEEENS5_IJNSA_ILi128EEENSA_ILi64EEESE_EEENS_6half_tENS5_IJlSB_lEEESH_SI_NS4_8TiledMMAINS4_8MMA_AtomIJNS4_20SM100_MMA_F16BF16_SSISH_SH_fLi128ELi64ELNS4_4UMMA5MajorE0ELSN_0ELNSM_7ScaleInE0ELSO_0EEEEEENS4_6LayoutISC_NS5_IJNSA_ILi0EEESS_SS_EEEEENS5_IJNS4_10UnderscoreESV_SV_EEEEENS4_13SM90_TMA_LOADENS4_14ComposedLayoutINS4_7SwizzleILi3ELi4ELi3EEENS4_18smem_ptr_flag_bitsILi16EEENSR_INS5_IJNSA_ILi8EEESF_EEENS5_IJSF_SB_EEEEEEEvNS4_8identityESY_S18_vS19_EENS_8epilogue10collective18CollectiveEpilogueINS1B_23Sm100TmaWarpSpecializedILi3ELi2ELi32ELb1ELb0EEEJSG_NS5_IJNSR_ISE_SB_EENSR_INSA_ILi32EEESB_EEEEESH_SI_SH_SI_NS1B_6fusion15FusionCallbacksIS1F_NS1K_17LinearCombinationISH_fSH_fLNS_15FloatRoundStyleE2EEESG_S1J_JEEENS4_5SM1004TMEM4LOAD26SM100_TMEM_LOAD_32dp32b32xESY_NSZ_INS10_ILi2ELi4ELi3EEES13_NSR_INS5_IJS14_S1H_EEENS5_IJS1H_SB_EEEEEEENS4_39AutoVectorizingCopyWithAssumedAlignmentILi128EEENS4_14SM90_TMA_STOREES1Y_S20_S20_EEEvvEEEEvNT_6ParamsE,@function
        .size           _ZN7cutlass13device_kernelINS_4gemm6kernel13GemmUniversalIN4cute5tupleIJiiiiEEENS1_10collective13CollectiveMmaINS1_35MainloopSm100TmaUmmaWarpSpecializedILi2ELi2ELi4ENS5_IJNS4_1CILi1EEESB_SB_EEEEENS5_IJNSA_ILi128EEENSA_ILi64EEESE_EEENS_6half_tENS5_IJlSB_lEEESH_SI_NS4_8TiledMMAINS4_8MMA_AtomIJNS4_20SM100_MMA_F16BF16_SSISH_SH_fLi128ELi64ELNS4_4UMMA5MajorE0ELSN_0ELNSM_7ScaleInE0ELSO_0EEEEEENS4_6LayoutISC_NS5_IJNSA_ILi0EEESS_SS_EEEEENS5_IJNS4_10UnderscoreESV_SV_EEEEENS4_13SM90_TMA_LOADENS4_14ComposedLayoutINS4_7SwizzleILi3ELi4ELi3EEENS4_18smem_ptr_flag_bitsILi16EEENSR_INS5_IJNSA_ILi8EEESF_EEENS5_IJSF_SB_EEEEEEEvNS4_8identityESY_S18_vS19_EENS_8epilogue10collective18CollectiveEpilogueINS1B_23Sm100TmaWarpSpecializedILi3ELi2ELi32ELb1ELb0EEEJSG_NS5_IJNSR_ISE_SB_EENSR_INSA_ILi32EEESB_EEEEESH_SI_SH_SI_NS1B_6fusion15FusionCallbacksIS1F_NS1K_17LinearCombinationISH_fSH_fLNS_15FloatRoundStyleE2EEESG_S1J_JEEENS4_5SM1004TMEM4LOAD26SM100_TMEM_LOAD_32dp32b32xESY_NSZ_INS10_ILi2ELi4ELi3EEES13_NSR_INS5_IJS14_S1H_EEENS5_IJS1H_SB_EEEEEEENS4_39AutoVectorizingCopyWithAssumedAlignmentILi128EEENS4_14SM90_TMA_STOREES1Y_S20_S20_EEEvvEEEEvNT_6ParamsE,(.L_x_148 - _ZN7cutlass13device_kernelINS_4gemm6kernel13GemmUniversalIN4cute5tupleIJiiiiEEENS1_10collective13CollectiveMmaINS1_35MainloopSm100TmaUmmaWarpSpecializedILi2ELi2ELi4ENS5_IJNS4_1CILi1EEESB_SB_EEEEENS5_IJNSA_ILi128EEENSA_ILi64EEESE_EEENS_6half_tENS5_IJlSB_lEEESH_SI_NS4_8TiledMMAINS4_8MMA_AtomIJNS4_20SM100_MMA_F16BF16_SSISH_SH_fLi128ELi64ELNS4_4UMMA5MajorE0ELSN_0ELNSM_7ScaleInE0ELSO_0EEEEEENS4_6LayoutISC_NS5_IJNSA_ILi0EEESS_SS_EEEEENS5_IJNS4_10UnderscoreESV_SV_EEEEENS4_13SM90_TMA_LOADENS4_14ComposedLayoutINS4_7SwizzleILi3ELi4ELi3EEENS4_18smem_ptr_flag_bitsILi16EEENSR_INS5_IJNSA_ILi8EEESF_EEENS5_IJSF_SB_EEEEEEEvNS4_8identityESY_S18_vS19_EENS_8epilogue10collective18CollectiveEpilogueINS1B_23Sm100TmaWarpSpecializedILi3ELi2ELi32ELb1ELb0EEEJSG_NS5_IJNSR_ISE_SB_EENSR_INSA_ILi32EEESB_EEEEESH_SI_SH_SI_NS1B_6fusion15FusionCallbacksIS1F_NS1K_17LinearCombinationISH_fSH_fLNS_15FloatRoundStyleE2EEESG_S1J_JEEENS4_5SM1004TMEM4LOAD26SM100_TMEM_LOAD_32dp32b32xESY_NSZ_INS10_ILi2ELi4ELi3EEES13_NSR_INS5_IJS14_S1H_EEENS5_IJS1H_SB_EEEEEEENS4_39AutoVectorizingCopyWithAssumedAlignmentILi128EEENS4_14SM90_TMA_STOREES1Y_S20_S20_EEEvvEEEEvNT_6ParamsE)
        .other          _ZN7cutlass13device_kernelINS_4gemm6kernel13GemmUniversalIN4cute5tupleIJiiiiEEENS1_10collective13CollectiveMmaINS1_35MainloopSm100TmaUmmaWarpSpecializedILi2ELi2ELi4ENS5_IJNS4_1CILi1EEESB_SB_EEEEENS5_IJNSA_ILi128EEENSA_ILi64EEESE_EEENS_6half_tENS5_IJlSB_lEEESH_SI_NS4_8TiledMMAINS4_8MMA_AtomIJNS4_20SM100_MMA_F16BF16_SSISH_SH_fLi128ELi64ELNS4_4UMMA5MajorE0ELSN_0ELNSM_7ScaleInE0ELSO_0EEEEEENS4_6LayoutISC_NS5_IJNSA_ILi0EEESS_SS_EEEEENS5_IJNS4_10UnderscoreESV_SV_EEEEENS4_13SM90_TMA_LOADENS4_14ComposedLayoutINS4_7SwizzleILi3ELi4ELi3EEENS4_18smem_ptr_flag_bitsILi16EEENSR_INS5_IJNSA_ILi8EEESF_EEENS5_IJSF_SB_EEEEEEEvNS4_8identityESY_S18_vS19_EENS_8epilogue10collective18CollectiveEpilogueINS1B_23Sm100TmaWarpSpecializedILi3ELi2ELi32ELb1ELb0EEEJSG_NS5_IJNSR_ISE_SB_EENSR_INSA_ILi32EEESB_EEEEESH_SI_SH_SI_NS1B_6fusion15FusionCallbacksIS1F_NS1K_17LinearCombinationISH_fSH_fLNS_15FloatRoundStyleE2EEESG_S1J_JEEENS4_5SM1004TMEM4LOAD26SM100_TMEM_LOAD_32dp32b32xESY_NSZ_INS10_ILi2ELi4ELi3EEES13_NSR_INS5_IJS14_S1H_EEENS5_IJS1H_SB_EEEEEEENS4_39AutoVectorizingCopyWithAssumedAlignmentILi128EEENS4_14SM90_TMA_STOREES1Y_S20_S20_EEEvvEEEEvNT_6ParamsE,@"STO_CUDA_ENTRY STV_DEFAULT"
_ZN7cutlass13device_kernelINS_4gemm6kernel13GemmUniversalIN4cute5tupleIJiiiiEEENS1_10collective13CollectiveMmaINS1_35MainloopSm100TmaUmmaWarpSpecializedILi2ELi2ELi4ENS5_IJNS4_1CILi1EEESB_SB_EEEEENS5_IJNSA_ILi128EEENSA_ILi64EEESE_EEENS_6half_tENS5_IJlSB_lEEESH_SI_NS4_8TiledMMAINS4_8MMA_AtomIJNS4_20SM100_MMA_F16BF16_SSISH_SH_fLi128ELi64ELNS4_4UMMA5MajorE0ELSN_0ELNSM_7ScaleInE0ELSO_0EEEEEENS4_6LayoutISC_NS5_IJNSA_ILi0EEESS_SS_EEEEENS5_IJNS4_10UnderscoreESV_SV_EEEEENS4_13SM90_TMA_LOADENS4_14ComposedLayoutINS4_7SwizzleILi3ELi4ELi3EEENS4_18smem_ptr_flag_bitsILi16EEENSR_INS5_IJNSA_ILi8EEESF_EEENS5_IJSF_SB_EEEEEEEvNS4_8identityESY_S18_vS19_EENS_8epilogue10collective18CollectiveEpilogueINS1B_23Sm100TmaWarpSpecializedILi3ELi2ELi32ELb1ELb0EEEJSG_NS5_IJNSR_ISE_SB_EENSR_INSA_ILi32EEESB_EEEEESH_SI_SH_SI_NS1B_6fusion15FusionCallbacksIS1F_NS1K_17LinearCombinationISH_fSH_fLNS_15FloatRoundStyleE2EEESG_S1J_JEEENS4_5SM1004TMEM4LOAD26SM100_TMEM_LOAD_32dp32b32xESY_NSZ_INS10_ILi2ELi4ELi3EEES13_NSR_INS5_IJS14_S1H_EEENS5_IJS1H_SB_EEEEEEENS4_39AutoVectorizingCopyWithAssumedAlignmentILi128EEENS4_14SM90_TMA_STOREES1Y_S20_S20_EEEvvEEEEvNT_6ParamsE:
[----:B------:R-:W1:Y:S01]  /*0000*/  LDC R1, c[0x0][0x37c] ;  /* 0x0000df00ff017b82 */ /* 0x000e620000000800 */
[----:B------:R-:W2:Y:S01]  /*0010*/  S2R R93, SR_TID.X ;  /* 0x00000000005d7919 */ /* 0x000ea20000002100 */
[----:B------:R-:W3:Y:S01]  /*0020*/  LDCU.64 UR4, c[0x0][0x890] ;  /* 0x00011200ff0477ac */ /* 0x000ee20008000a00 */
[----:B------:R-:W-:Y:S02]  /*0030*/  PRMT R88, RZ, 0x7610, R88 ;  /* 0x00007610ff587816 */ /* 0x000fe40000000058 */
[----:B------:R-:W-:Y:S01]  /*0040*/  ELECT P5, URZ, PT ;  /* 0x0000000000ff782f */ /* 0x000fe200038a0000 */
[----:B------:R-:W4:Y:S01]  /*0050*/  LDCU.64 UR46, c[0x0][0x358] ;  /* 0x00006b00ff2e77ac */ /* 0x000f220008000a00 */
[----:B---3--:R-:W-:-:S04]  /*0060*/  UISETP.NE.U32.AND UP0, UPT, UR4, URZ, UPT ;  /* 0x000000ff0400728c */ /* 0x008fc8000bf05070 */
[----:B------:R-:W-:Y:S01]  /*0070*/  UISETP.NE.AND.EX UP0, UPT, UR5, URZ, UPT, UP0 ;  /* 0x000000ff0500728c */ /* 0x000fe2000bf05300 */
[----:B--2---:R-:W-:-:S05]  /*0080*/  SHF.R.U32.HI R92, RZ, 0x5, R93 ;  /* 0x00000005ff5c7819 */ /* 0x004fca000001165d */
[----:B------:R-:W2:Y:S02]  /*0090*/  SHFL.IDX PT, R0, R92, RZ, 0x1f ;  /* 0x00001fff5c007589 */ /* 0x000ea400000e0000 */
[----:B--2---:R-:W-:Y:S01]  /*00a0*/  R2UR UR8, R0 ;  /* 0x00000000000872ca */ /* 0x004fe200000e0000 */
[----:B-1--4-:R-:W-:-:S14]  /*00b0*/  BRA.U UP0, `(.L_x_0) ;  /* 0x00000001002c7547 */ /* 0x012fdc000b800000 */
[----:B------:R-:W1:Y:S02]  /*00c0*/  LDCU.64 UR6, c[0x0][0x888] ;  /* 0x00011100ff0677ac */ /* 0x000e640008000a00 */
[----:B-1----:R-:W-:-:S04]  /*00d0*/  UISETP.NE.U32.AND UP0, UPT, UR6, URZ, UPT ;  /* 0x000000ff0600728c */ /* 0x002fc8000bf05070 */
[----:B------:R-:W-:-:S09]  /*00e0*/  UISETP.NE.AND.EX UP0, UPT, UR7, URZ, UPT, UP0 ;  /* 0x000000ff0700728c */ /* 0x000fd2000bf05300 */
[----:B------:R-:W-:Y:S05]  /*00f0*/  BRA.U !UP0, `(.L_x_1) ;  /* 0x0000000108107547 */ /* 0x000fea000b800000 */
[----:B------:R-:W1:Y:S02]  /*0100*/  LDC.64 R2, c[0x0][0x888] ;  /* 0x00022200ff027b82 */ /* 0x000e640000000a00 */
[----:B-1----:R1:W5:Y:S01]  /*0110*/  LDG.E R49, desc[UR46][R2.64] ;  /* 0x0000002e02317981 */ /* 0x002362000c1e1900 */
[----:B------:R-:W-:Y:S01]  /*0120*/  HFMA2 R88, -RZ, RZ, 0, 5.9604644775390625e-08 ;  /* 0x00000001ff587431 */ /* 0x000fe200000001ff */
[----:B------:R-:W-:Y:S05]  /*0130*/  BRA `(.L_x_0) ;  /* 0x00000000000c7947 */ /* 0x000fea0003800000 */
.L_x_1:
[----:B------:R-:W1:Y:S01]  /*0140*/  LDCU UR6, c[0x0][0x880] ;  /* 0x00011000ff0677ac */ /* 0x000e620008000800 */
[----:B------:R-:W-:Y:S01]  /*0150*/  HFMA2 R88, -RZ, RZ, 0, 5.9604644775390625e-08 ;  /* 0x00000001ff587431 */ /* 0x000fe200000001ff */
[----:B-1----:R-:W-:-:S07]  /*0160*/  MOV R49, UR6 ;  /* 0x0000000600317c02 */ /* 0x002fce0008000f00 */
.L_x_0:
[----:B------:R-:W2:Y:S02]  /*0170*/  LDCU.64 UR6, c[0x0][0x8b0] ;  /* 0x00011600ff0677ac */ /* 0x000ea40008000a00 */
[----:B--2---:R-:W-:-:S04]  /*0180*/  UISETP.NE.U32.AND UP0, UPT, UR6, URZ, UPT ;  /* 0x000000ff0600728c */ /* 0x004fc8000bf05070 */
[----:B------:R-:W-:-:S09]  /*0190*/  UISETP.NE.AND.EX UP0, UPT, UR7, URZ, UPT, UP0 ;  /* 0x000000ff0700728c */ /* 0x000fd2000bf05300 */
[----:B------:R-:W-:Y:S05]  /*01a0*/  BRA.U UP0, `(.L_x_2) ;  /* 0x0000000100247547 */ /* 0x000fea000b800000 */
[----:B------:R-:W2:Y:S02]  /*01b0*/  LDCU.64 UR6, c[0x0][0x8a8] ;  /* 0x00011500ff0677ac */ /* 0x000ea40008000a00 */
[----:B--2---:R-:W-:-:S04]  /*01c0*/  UISETP.NE.U32.AND UP0, UPT, UR6, URZ, UPT ;  /* 0x000000ff0600728c */ /* 0x004fc8000bf05070 */
[----:B------:R-:W-:-:S09]  /*01d0*/  UISETP.NE.AND.EX UP0, UPT, UR7, URZ, UPT, UP0 ;  /* 0x000000ff0700728c */ /* 0x000fd2000bf05300 */
[----:B------:R-:W-:Y:S05]  /*01e0*/  BRA.U !UP0, `(.L_x_3) ;  /* 0x00000001080c7547 */ /* 0x000fea000b800000 */
[----:B-1----:R-:W1:Y:S02]  /*01f0*/  LDC.64 R2, c[0x0][0x8a8] ;  /* 0x00022a00ff027b82 */ /* 0x002e640000000a00 */
[----:B-1----:R2:W5:Y:S01]  /*0200*/  LDG.E R47, desc[UR46][R2.64] ;  /* 0x0000002e022f7981 */ /* 0x002562000c1e1900 */
[----:B------:R-:W-:Y:S05]  /*0210*/  BRA `(.L_x_2) ;  /* 0x0000000000087947 */ /* 0x000fea0003800000 */
.L_x_3:
[----:B------:R-:W2:Y:S02]  /*0220*/  LDCU UR6, c[0x0][0x8a0] ;  /* 0x00011400ff0677ac */ /* 0x000ea40008000800 */
[----:B--2---:R-:W-:Y:S02]  /*0230*/  MOV R47, UR6 ;  /* 0x00000006002f7c02 */ /* 0x004fe40008000f00 */
.L_x_2:
[----:B------:R-:W-:Y:S01]  /*0240*/  IMAD.U32 R0, RZ, RZ, UR8 ;  /* 0x00000008ff007e24 */ /* 0x000fe2000f8e00ff */
[----:B------:R-:W-:Y:S04]  /*0250*/  BSSY.RECONVERGENT B0, `(.L_x_4) ;  /* 0x000000c000007945 */ /* 0x000fe80003800200 */
[C---:B------:R-:W-:Y:S02]  /*0260*/  ISETP.NE.OR P1, PT, R0.reuse, 0x1, !P5 ;  /* 0x000000010000780c */ /* 0x040fe40006f25670 */
[----:B------:R-:W-:-:S11]  /*0270*/  ISETP.NE.OR P0, PT, R0, 0x3, !P5 ;  /* 0x000000030000780c */ /* 0x000fd60006f05670 */
[----:B------:R-:W-:Y:S05]  /*0280*/  @P1 BRA `(.L_x_5) ;  /* 0x0000000000201947 */ /* 0x000fea0003800000 */
[----:B------:R-:W3:Y:S02]  /*0290*/  LDCU.64 UR6, c[0x0][0x348] ;  /* 0x00006900ff0677ac */ /* 0x000ee40008000a00 */
[----:B---3--:R-:W-:Y:S02]  /*02a0*/  UIADD3 UR10, UP1, UPT, UR6, 0x80, URZ ;  /* 0x00000080060a7890 */ /* 0x008fe4000ff3e0ff */
[----:B------:R-:W-:Y:S02]  /*02b0*/  UIADD3 UR6, UP0, UPT, UR6, 0x180, URZ ;  /* 0x0000018006067890 */ /* 0x000fe4000ff1e0ff */
[----:B------:R-:W-:Y:S02]  /*02c0*/  UIADD3.X UR11, UPT, UPT, URZ, UR7, URZ, UP1, !UPT ;  /* 0x00000007ff0b7290 */ /* 0x000fe40008ffe4ff */
[----:B------:R-:W-:-:S07]  /*02d0*/  UIADD3.X UR7, UPT, UPT, URZ, UR7, URZ, UP0, !UPT ;  /* 0x00000007ff077290 */ /* 0x000fce00087fe4ff */
[----:B------:R3:W-:Y:S02]  /*02e0*/  UTMACCTL.PF [UR10] ;  /* 0x000000000a0079b9 */ /* 0x0007e40008040000 */
[----:B------:R3:W-:Y:S02]  /*02f0*/  UTMACCTL.PF [UR6] ;  /* 0x00000000060079b9 */ /* 0x0007e40008040000 */
[----:B---3--:R-:W-:Y:S01]  /*0300*/  NOP ;  /* 0x0000000000007918 */ /* 0x008fe20000000000 */
.L_x_5:
[----:B------:R-:W-:Y:S05]  /*0310*/  BSYNC.RECONVERGENT B0 ;  /* 0x0000000000007941 */ /* 0x000fea0003800200 */
.L_x_4:
[----:B------:R-:W-:Y:S04]  /*0320*/  BSSY.RECONVERGENT B0, `(.L_x_6) ;  /* 0x000000a000007945 */ /* 0x000fe80003800200 */
        /* <DEDUP_REMOVED lines=9> */
.L_x_7:
[----:B------:R-:W-:Y:S05]  /*03c0*/  BSYNC.RECONVERGENT B0 ;  /* 0x0000000000007941 */ /* 0x000fea0003800200 */
.L_x_6:
[----:B------:R-:W3:Y:S01]  /*03d0*/  LDCU.64 UR6, c[0x0][0x888] ;  /* 0x00011100ff0677ac */ /* 0x000ee20008000a00 */
[----:B------:R-:W-:Y:S02]  /*03e0*/  UISETP.EQ.U32.AND UP1, UPT, UR4, URZ, UPT ;  /* 0x000000ff0400728c */ /* 0x000fe4000bf22070 */
[----:B------:R-:W-:Y:S02]  /*03f0*/  UPLOP3.LUT UP2, UPT, UPT, UPT, UPT, 0x80, 0x8 ;  /* 0x000000000008789c */ /* 0x000fe40003f4f070 */
[----:B---3--:R-:W-:-:S04]  /*0400*/  UISETP.NE.U32.AND UP0, UPT, UR6, URZ, UPT ;  /* 0x000000ff0600728c */ /* 0x008fc8000bf05070 */
[----:B------:R-:W-:-:S04]  /*0410*/  UISETP.NE.AND.EX UP0, UPT, UR7, URZ, UPT, UP0 ;  /* 0x000000ff0700728c */ /* 0x000fc8000bf05300 */
[----:B------:R-:W-:-:S04]  /*0420*/  UISETP.EQ.OR.EX UP3, UPT, UR5, URZ, !UP0, UP1 ;  /* 0x000000ff0500728c */ /* 0x000fc8000c762710 */
[----:B------:R-:W-:-:S05]  /*0430*/  UP2UR UR53, UPR, URZ, 0x8 ;  /* 0x00000008ff357883 */ /* 0x000fca0008000000 */
[----:B------:R-:W-:Y:S07]  /*0440*/  BRA.U !UP3, `(.L_x_8) ;  /* 0x000000010b207547 */ /* 0x000fee000b800000 */
[----:B------:R-:W-:Y:S01]  /*0450*/  UISETP.NE.U32.AND UP2, UPT, UR4, URZ, UPT ;  /* 0x000000ff0400728c */ /* 0x000fe2000bf45070 */
[----:B-----5:R-:W-:Y:S01]  /*0460*/  FSETP.NEU.AND P0, PT, R49, RZ, PT ;  /* 0x000000ff3100720b */ /* 0x020fe20003f0d000 */
[----:B------:R-:W-:Y:S02]  /*0470*/  USEL UR4, URZ, 0xffffffff, UP0 ;  /* 0xffffffffff047887 */ /* 0x000fe40008000000 */
[----:B------:R-:W-:-:S10]  /*0480*/  UISETP.NE.AND.EX UP2, UPT, UR5, URZ, UPT, UP2 ;  /* 0x000000ff0500728c */ /* 0x000fd4000bf45320 */
[----:B------:R-:W-:Y:S01]  /*0490*/  VOTEU.ANY UP1, P0 ;  /* 0x0000000000ff7886 */ /* 0x000fe20000020100 */
[----:B------:R-:W-:-:S04]  /*04a0*/  @!UP2 USEL UR4, URZ, 0xffffffff, UP1 ;  /* 0xffffffffff04a887 */ /* 0x000fc80008800000 */
[----:B------:R-:W-:-:S04]  /*04b0*/  ULOP3.LUT UR4, UR4, 0x1, URZ, 0xc0, !UPT ;  /* 0x0000000104047892 */ /* 0x000fc8000f8ec0ff */
[----:B------:R-:W-:-:S11]  /*04c0*/  UISETP.NE.U32.AND UP2, UPT, UR4, 0x1, UPT ;  /* 0x000000010400788c */ /* 0x000fd6000bf45070 */
.L_x_8:
[----:B-12---:R-:W1:Y:S01]  /*04d0*/  SHFL.IDX PT, R2, R92, RZ, 0x1f ;  /* 0x00001fff5c027589 */ /* 0x006e6200000e0000 */
[----:B------:R-:W-:-:S04]  /*04e0*/  UISETP.NE.AND UP1, UPT, UR8, 0x2, UPT ;  /* 0x000000020800788c */ /* 0x000fc8000bf25270 */
[----:B------:R-:W-:Y:S01]  /*04f0*/  USEL UR6, URZ, 0x1, UP1 ;  /* 0x00000001ff067887 */ /* 0x000fe20008800000 */
[----:B-1----:R-:W-:-:S13]  /*0500*/  ISETP.NE.AND P0, PT, R2, RZ, PT ;  /* 0x000000ff0200720c */ /* 0x002fda0003f05270 */
[----:B------:R-:W-:Y:S05]  /*0510*/  @P0 BRA `(.L_x_9) ;  /* 0x0000000000380947 */ /* 0x000fea0003800000 */
[----:B------:R-:W1:Y:S01]  /*0520*/  S2UR UR5, SR_CgaCtaId ;  /* 0x00000000000579c3 */ /* 0x000e620000008800 */
[----:B------:R-:W-:Y:S01]  /*0530*/  UMOV UR7, 0x400 ;  /* 0x0000040000077882 */ /* 0x000fe20000000000 */
[----:B------:R-:W-:Y:S01]  /*0540*/  UMOV UR4, 0x1 ;  /* 0x0000000100047882 */ /* 0x000fe20000000000 */
[----:B------:R-:W-:Y:S01]  /*0550*/  ELECT P0, URZ, PT ;  /* 0x0000000000ff782f */ /* 0x000fe20003800000 */
[----:B------:R-:W-:-:S04]  /*0560*/  UIADD3 UR10, UPT, UPT, -UR4, 0x100000, URZ ;  /* 0x00100000040a7890 */ /* 0x000fc8000fffe1ff */
[----:B------:R-:W-:Y:S02]  /*0570*/  USHF.L.U32 UR11, UR10, 0xb, URZ ;  /* 0x0000000b0a0b7899 */ /* 0x000fe400080006ff */
[----:B------:R-:W-:Y:S02]  /*0580*/  USHF.L.U32 UR10, UR10, 0x1, URZ ;  /* 0x000000010a0a7899 */ /* 0x000fe400080006ff */
[----:B-1----:R-:W-:Y:S01]  /*0590*/  ULEA UR5, UR5, UR7, 0x18 ;  /* 0x0000000705057291 */ /* 0x002fe2000f8ec0ff */
[----:B------:R-:W1:Y:S11]  /*05a0*/  FENCE.VIEW.ASYNC.S ;  /* 0x00000000000073c6 */ /* 0x000e760000000000 */
[----:B-1----:R1:W2:Y:S01]  /*05b0*/  SYNCS.EXCH.64 URZ, [UR5], UR10 ;  /* 0x0000000a05ff75b2 */ /* 0x0022a20008000100 */
[----:B------:R1:W3:Y:S01]  /*05c0*/  SYNCS.EXCH.64 URZ, [UR5+0x10], UR10 ;  /* 0x0000100a05ff75b2 */ /* 0x0002e20008000100 */
[----:B------:R1:W4:Y:S01]  /*05d0*/  SYNCS.EXCH.64 URZ, [UR5+0x8], UR10 ;  /* 0x0000080a05ff75b2 */ /* 0x0003220008000100 */
[----:B------:R1:W1:Y:S01]  /*05e0*/  SYNCS.EXCH.64 URZ, [UR5+0x18], UR10 ;  /* 0x0000180a05ff75b2 */ /* 0x0002620008000100 */
[----:B------:R-:W-:Y:S01]  /*05f0*/  NOP ;  /* 0x0000000000007918 */ /* 0x000fe20000000000 */
.L_x_9:
[----:B------:R-:W2:Y:S01]  /*0600*/  SHFL.IDX PT, R2, R92, RZ, 0x1f ;  /* 0x00001fff5c027589 */ /* 0x000ea200000e0000 */
[----:B------:R-:W-:Y:S01]  /*0610*/  NOP ;  /* 0x0000000000007918 */ /* 0x000fe20000000000 */
[----:B--2---:R-:W-:-:S13]  /*0620*/  ISETP.NE.AND P0, PT, R2, 0x1, PT ;  /* 0x000000010200780c */ /* 0x004fda0003f05270 */
[----:B------:R-:W-:Y:S05]  /*0630*/  @P0 BRA `(.L_x_10) ;  /* 0x0000000000500947 */ /* 0x000fea0003800000 */
[----:B------:R-:W2:Y:S01]  /*0640*/  S2UR UR7, SR_CgaCtaId ;  /* 0x00000000000779c3 */ /* 0x000ea20000008800 */
[----:B------:R-:W-:Y:S01]  /*0650*/  UMOV UR9, 0x400 ;  /* 0x0000040000097882 */ /* 0x000fe20000000000 */
[----:B-1----:R-:W-:Y:S01]  /*0660*/  UMOV UR5, 0x20 ;  /* 0x0000002000057882 */ /* 0x002fe20000000000 */
[----:B------:R-:W-:Y:S01]  /*0670*/  UMOV UR4, 0x80 ;  /* 0x0000008000047882 */ /* 0x000fe20000000000 */
[----:B------:R-:W-:-:S04]  /*0680*/  UIADD3 UR10, UPT, UPT, -UR5, 0x100000, URZ ;  /* 0x00100000050a7890 */ /* 0x000fc8000fffe1ff */
[----:B------:R-:W-:Y:S02]  /*0690*/  USHF.L.U32 UR11, UR10, 0xb, URZ ;  /* 0x0000000b0a0b7899 */ /* 0x000fe400080006ff */
[----:B------:R-:W-:Y:S02]  /*06a0*/  USHF.L.U32 UR10, UR10, 0x1, URZ ;  /* 0x000000010a0a7899 */ /* 0x000fe400080006ff */
[----:B------:R-:W-:-:S04]  /*06b0*/  UIADD3 UR4, UPT, UPT, -UR4, 0x100000, URZ ;  /* 0x0010000004047890 */ /* 0x000fc8000fffe1ff */
[----:B------:R-:W-:Y:S02]  /*06c0*/  USHF.L.U32 UR5, UR4, 0xb, URZ ;  /* 0x0000000b04057899 */ /* 0x000fe400080006ff */
[----:B------:R-:W-:Y:S01]  /*06d0*/  USHF.L.U32 UR4, UR4, 0x1, URZ ;  /* 0x0000000104047899 */ /* 0x000fe200080006ff */
[----:B------:R-:W-:Y:S01]  /*06e0*/  ELECT P0, URZ, PT ;  /* 0x0000000000ff782f */ /* 0x000fe20003800000 */
[----:B--2---:R-:W-:Y:S01]  /*06f0*/  ULEA UR7, UR7, UR9, 0x18 ;  /* 0x0000000907077291 */ /* 0x004fe2000f8ec0ff */
[----:B------:R-:W1:Y:S11]  /*0700*/  FENCE.VIEW.ASYNC.S ;  /* 0x00000000000073c6 */ /* 0x000e760000000000 */
[----:B-1----:R2:W1:Y:S01]  /*0710*/  SYNCS.EXCH.64 URZ, [UR7+0x20], UR10 ;  /* 0x0000200a07ff75b2 */ /* 0x0024620008000100 */
[----:B------:R2:W1:Y:S01]  /*0720*/  SYNCS.EXCH.64 URZ, [UR7+0x38], UR4 ;  /* 0x0000380407ff75b2 */ /* 0x0004620008000100 */
[----:B------:R2:W1:Y:S01]  /*0730*/  SYNCS.EXCH.64 URZ, [UR7+0x28], UR10 ;  /* 0x0000280a07ff75b2 */ /* 0x0004620008000100 */
[----:B------:R2:W1:Y:S01]  /*0740*/  SYNCS.EXCH.64 URZ, [UR7+0x40], UR4 ;  /* 0x0000400407ff75b2 */ /* 0x0004620008000100 */
[----:B------:R2:W1:Y:S01]  /*0750*/  SYNCS.EXCH.64 URZ, [UR7+0x30], UR10 ;  /* 0x0000300a07ff75b2 */ /* 0x0004620008000100 */
[----:B------:R2:W1:Y:S02]  /*0760*/  SYNCS.EXCH.64 URZ, [UR7+0x48], UR4 ;  /* 0x0000480407ff75b2 */ /* 0x0004640008000100 */
[----:B--2---:R-:W-:Y:S01]  /*0770*/  NOP ;  /* 0x0000000000007918 */ /* 0x004fe20000000000 */
.L_x_10:
[----:B------:R-:W2:Y:S01]  /*0780*/  SHFL.IDX PT, R2, R92, RZ, 0x1f ;  /* 0x00001fff5c027589 */ /* 0x000ea200000e0000 */
[----:B------:R-:W-:Y:S01]  /*0790*/  NOP ;  /* 0x0000000000007918 */ /* 0x000fe20000000000 */
[----:B--2---:R-:W-:-:S13]  /*07a0*/  ISETP.NE.AND P0, PT, R2, 0x3, PT ;  /* 0x000000030200780c */ /* 0x004fda0003f05270 */
[----:B------:R-:W-:Y:S05]  /*07b0*/  @P0 BRA `(.L_x_11) ;  /* 0x0000000000300947 */ /* 0x000fea0003800000 */
[----:B-1----:R-:W1:Y:S01]  /*07c0*/  S2UR UR5, SR_CgaCtaId ;  /* 0x00000000000579c3 */ /* 0x002e620000008800 */
        /* <DEDUP_REMOVED lines=8> */
[----:B-1----:R2:W1:Y:S01]  /*0850*/  SYNCS.EXCH.64 URZ, [UR5+0x50], UR10 ;  /* 0x0000500a05ff75b2 */ /* 0x0024620008000100 */
[----:B------:R2:W1:Y:S02]  /*0860*/  SYNCS.EXCH.64 URZ, [UR5+0x58], UR10 ;  /* 0x0000580a05ff75b2 */ /* 0x0004640008000100 */
[----:B--2---:R-:W-:Y:S01]  /*0870*/  NOP ;  /* 0x0000000000007918 */ /* 0x004fe20000000000 */
.L_x_11:
[----:B------:R-:W2:Y:S01]  /*0880*/  SHFL.IDX PT, R2, R92, RZ, 0x1f ;  /* 0x00001fff5c027589 */ /* 0x000ea200000e0000 */
[----:B------:R-:W-:Y:S01]  /*0890*/  NOP ;  /* 0x0000000000007918 */ /* 0x000fe20000000000 */
[----:B--2---:R-:W-:-:S13]  /*08a0*/  ISETP.NE.AND P0, PT, R2, 0x4, PT ;  /* 0x000000040200780c */ /* 0x004fda0003f05270 */
[----:B------:R-:W-:Y:S05]  /*08b0*/  @P0 BRA `(.L_x_12) ;  /* 0x00000000004c0947 */ /* 0x000fea0003800000 */
[----:B-1----:R-:W1:Y:S01]  /*08c0*/  S2UR UR5, SR_CgaCtaId ;  /* 0x00000000000579c3 */ /* 0x002e620000008800 */
[----:B------:R-:W-:Y:S01]  /*08d0*/  UMOV UR9, 0x100 ;  /* 0x0000010000097882 */ /* 0x000fe20000000000 */
[----:B------:R-:W-:Y:S01]  /*08e0*/  UMOV UR7, 0x400 ;  /* 0x0000040000077882 */ /* 0x000fe20000000000 */
[----:B------:R-:W-:Y:S01]  /*08f0*/  USEL UR9, UR9, 0xe0, UP2 ;  /* 0x000000e009097887 */ /* 0x000fe20009000000 */
[----:B------:R-:W-:Y:S01]  /*0900*/  UMOV UR4, 0x1 ;  /* 0x0000000100047882 */ /* 0x000fe20000000000 */
[----:B------:R-:W-:Y:S01]  /*0910*/  ELECT P0, URZ, PT ;  /* 0x0000000000ff782f */ /* 0x000fe20003800000 */
[----:B------:R-:W-:-:S04]  /*0920*/  UIADD3 UR10, UPT, UPT, -UR4, 0x100000, URZ ;  /* 0x00100000040a7890 */ /* 0x000fc8000fffe1ff */
[----:B------:R-:W-:Y:S02]  /*0930*/  USHF.L.U32 UR11, UR10, 0xb, URZ ;  /* 0x0000000b0a0b7899 */ /* 0x000fe400080006ff */
[----:B------:R-:W-:Y:S02]  /*0940*/  USHF.L.U32 UR10, UR10, 0x1, URZ ;  /* 0x000000010a0a7899 */ /* 0x000fe400080006ff */
[----:B------:R-:W-:-:S04]  /*0950*/  UIADD3 UR12, UPT, UPT, -UR9, 0x100000, URZ ;  /* 0x00100000090c7890 */ /* 0x000fc8000fffe1ff */
[----:B------:R-:W-:Y:S02]  /*0960*/  USHF.L.U32 UR13, UR12, 0xb, URZ ;  /* 0x0000000b0c0d7899 */ /* 0x000fe400080006ff */
[----:B------:R-:W-:Y:S02]  /*0970*/  USHF.L.U32 UR12, UR12, 0x1, URZ ;  /* 0x000000010c0c7899 */ /* 0x000fe400080006ff */
[----:B-1----:R-:W-:Y:S01]  /*0980*/  ULEA UR5, UR5, UR7, 0x18 ;  /* 0x0000000705057291 */ /* 0x002fe2000f8ec0ff */
[----:B------:R-:W1:Y:S11]  /*0990*/  FENCE.VIEW.ASYNC.S ;  /* 0x00000000000073c6 */ /* 0x000e760000000000 */
[----:B-1----:R2:W1:Y:S01]  /*09a0*/  SYNCS.EXCH.64 URZ, [UR5+0x60], UR10 ;  /* 0x0000600a05ff75b2 */ /* 0x0024620008000100 */
[----:B------:R2:W1:Y:S01]  /*09b0*/  SYNCS.EXCH.64 URZ, [UR5+0x70], UR12 ;  /* 0x0000700c05ff75b2 */ /* 0x0004620008000100 */
[----:B------:R2:W1:Y:S01]  /*09c0*/  SYNCS.EXCH.64 URZ, [UR5+0x68], UR10 ;  /* 0x0000680a05ff75b2 */ /* 0x0004620008000100 */
[----:B------:R2:W1:Y:S02]  /*09d0*/  SYNCS.EXCH.64 URZ, [UR5+0x78], UR12 ;  /* 0x0000780c05ff75b2 */ /* 0x0004640008000100 */
[----:B--2---:R-:W-:Y:S01]  /*09e0*/  NOP ;  /* 0x0000000000007918 */ /* 0x004fe20000000000 */
.L_x_12:
        /* <DEDUP_REMOVED lines=22> */
[----:B------:R2:W1:Y:S01]  /*0b50*/  SYNCS.EXCH.64 URZ, [UR7+0xb0], UR4 ;  /* 0x0000b00407ff75b2 */ /* 0x0004620008000100 */
[----:B------:R2:W1:Y:S01]  /*0b60*/  SYNCS.EXCH.64 URZ, [UR7+0x98], UR10 ;  /* 0x0000980a07ff75b2 */ /* 0x0004620008000100 */
[----:B------:R2:W1:Y:S02]  /*0b70*/  SYNCS.EXCH.64 URZ, [UR7+0xb8], UR4 ;  /* 0x0000b80407ff75b2 */ /* 0x0004640008000100 */
[----:B--2---:R-:W-:Y:S01]  /*0b80*/  NOP ;  /* 0x0000000000007918 */ /* 0x004fe20000000000 */
.L_x_13:
        /* <DEDUP_REMOVED lines=18> */
.L_x_14:
[----:B-1----:R-:W1:Y:S01]  /*0cb0*/  S2UR UR5, SR_CTAID.X ;  /* 0x00000000000579c3 */ /* 0x002e620000002500 */
[----:B------:R-:W-:-:S05]  /*0cc0*/  CS2R.32 R87, SR_CgaSize ;  /* 0x0000000000577805 */ /* 0x000fca0000008a00 */
[----:B------:R-:W-:-:S05]  /*0cd0*/  IMAD R87, R87, -0xa0, RZ ;  /* 0xffffff6057577824 */ /* 0x000fca00078e02ff */
[----:B------:R-:W-:-:S14]  /*0ce0*/  R2UR UR9, R87 ;  /* 0x00000000570972ca */ /* 0x000fdc00000e0000 */
[----:B------:R-:W2:Y:S01]  /*0cf0*/  LDCU UR9, c[0x0][UR9+0x2b0] ;  /* 0x00005600090977ac */ /* 0x000ea20008000800 */
[----:B------:R-:W-:Y:S01]  /*0d00*/  NOP ;  /* 0x0000000000007918 */ /* 0x000fe20000000000 */
[----:B------:R-:W-:-:S05]  /*0d10*/  CS2R.32 R87, SR_CgaSize ;  /* 0x0000000000577805 */ /* 0x000fca0000008a00 */
[----:B------:R-:W-:-:S05]  /*0d20*/  IMAD R87, R87, -0xa0, RZ ;  /* 0xffffff6057577824 */ /* 0x000fca00078e02ff */
[----:B------:R-:W-:-:S14]  /*0d30*/  R2UR UR7, R87 ;  /* 0x00000000570772ca */ /* 0x000fdc00000e0000 */
[----:B------:R-:W3:Y:S01]  /*0d40*/  LDCU UR7, c[0x0][UR7+0x2b4] ;  /* 0x00005680070777ac */ /* 0x000ee20008000800 */
[----:B------:R-:W4:Y:S08]  /*0d50*/  S2UR UR4, SR_CTAID.Y ;  /* 0x00000000000479c3 */ /* 0x000f300000002600 */
[----:B------:R-:W3:Y:S01]  /*0d60*/  LDC R10, c[0x0][0xb24] ;  /* 0x0002c900ff0a7b82 */ /* 0x000ee20000000800 */
[----:B-1----:R-:W-:-:S02]  /*0d70*/  I2FP.F32.U32 R87, UR5 ;  /* 0x0000000500577c45 */ /* 0x002fc40008201000 */
[----:B------:R-:W-:-:S05]  /*0d80*/  CS2R.32 R3, SR_CgaSize ;  /* 0x0000000000037805 */ /* 0x000fca0000008a00 */
[----:B------:R-:W-:-:S06]  /*0d90*/  IMAD R3, R3, -0xa0, RZ ;  /* 0xffffff6003037824 */ /* 0x000fcc00078e02ff */
[----:B------:R-:W1:Y:S01]  /*0da0*/  LDC R3, c[0x0][R3+0x2a0] ;  /* 0x0000a80003037b82 */ /* 0x000e620000000800 */
[----:B------:R-:W-:Y:S01]  /*0db0*/  MOV R15, UR5 ;  /* 0x00000005000f7c02 */ /* 0x000fe20008000f00 */
[----:B--2---:R-:W-:Y:S01]  /*0dc0*/  FMUL R87, R87, UR9 ;  /* 0x0000000957577c20 */ /* 0x004fe20008400000 */
[----:B----4-:R-:W-:Y:S02]  /*0dd0*/  I2FP.F32.U32 R86, UR4 ;  /* 0x0000000400567c45 */ /* 0x010fe40008201000 */
[----:B------:R-:W-:-:S05]  /*0de0*/  CS2R.32 R2, SR_CgaSize ;  /* 0x0000000000027805 */ /* 0x000fca0000008a00 */
[----:B------:R-:W-:-:S06]  /*0df0*/  IMAD R2, R2, -0xa0, RZ ;  /* 0xffffff6002027824 */ /* 0x000fcc00078e02ff */
[----:B------:R-:W2:Y:S01]  /*0e00*/  LDC R2, c[0x0][R2+0x2a4] ;  /* 0x0000a90002027b82 */ /* 0x000ea20000000800 */
[----:B------:R-:W-:Y:S01]  /*0e10*/  MOV R14, UR4 ;  /* 0x00000004000e7c02 */ /* 0x000fe20008000f00 */
[----:B------:R-:W4:Y:S01]  /*0e20*/  F2I.U32.TRUNC.NTZ R87, R87 ;  /* 0x0000005700577305 */ /* 0x000f22000020f000 */
[----:B---3--:R-:W-:-:S05]  /*0e30*/  FMUL R86, R86, UR7 ;  /* 0x0000000756567c20 */ /* 0x008fca0008400000 */
[----:B------:R-:W-:Y:S01]  /*0e40*/  BAR.SYNC.DEFER_BLOCKING 0x0 ;  /* 0x0000000000007b1d */ /* 0x000fe20000010000 */
[----:B------:R-:W-:-:S05]  /*0e50*/  ISETP.GE.AND P0, PT, R10, 0x1, PT ;  /* 0x000000010a00780c */ /* 0x000fca0003f06270 */
[----:B------:R-:W3:Y:S02]  /*0e60*/  F2I.U32.TRUNC.NTZ R86, R86 ;  /* 0x0000005600567305 */ /* 0x000ee4000020f000 */
[----:B------:R-:W2:Y:S01]  /*0e70*/  S2UR UR36, SR_CTAID.Z ;  /* 0x00000000002479c3 */ /* 0x000ea20000002700 */
[----:B----4-:R-:W-:-:S05]  /*0e80*/  IADD3 R87, PT, PT, -R87, RZ, RZ ;  /* 0x000000ff57577210 */ /* 0x010fca0007ffe1ff */
[----:B-1----:R-:W-:Y:S01]  /*0e90*/  IMAD R87, R3, R87, UR5 ;  /* 0x0000000503577e24 */ /* 0x002fe2000f8e0257 */
[----:B---3--:R-:W-:-:S05]  /*0ea0*/  IADD3 R86, PT, PT, -R86, RZ, RZ ;  /* 0x000000ff56567210 */ /* 0x008fca0007ffe1ff */
[----:B--2---:R-:W-:Y:S01]  /*0eb0*/  IMAD R86, R2, R86, UR4 ;  /* 0x0000000402567e24 */ /* 0x004fe2000f8e0256 */
[----:B------:R-:W-:Y:S06]  /*0ec0*/  @!P0 BRA `(.L_x_15) ;  /* 0x0000000000b88947 */ /* 0x000fec0003800000 */
[----:B------:R-:W1:Y:S01]  /*0ed0*/  LDC.64 R4, c[0x0][0xb18] ;  /* 0x0002c600ff047b82 */ /* 0x000e620000000a00 */
[----:B------:R-:W-:-:S07]  /*0ee0*/  ISETP.NE.AND P0, PT, R10, 0x1, PT ;  /* 0x000000010a00780c */ /* 0x000fce0003f05270 */
[----:B------:R-:W2:Y:S08]  /*0ef0*/  LDC R9, c[0x0][0xb0c] ;  /* 0x0002c300ff097b82 */ /* 0x000eb00000000800 */
[----:B------:R-:W3:Y:S08]  /*0f00*/  LDC R12, c[0x0][0x370] ;  /* 0x0000dc00ff0c7b82 */ /* 0x000ef00000000800 */
[----:B------:R-:W4:Y:S01]  /*0f10*/  LDC R11, c[0x0][0x374] ;  /* 0x0000dd00ff0b7b82 */ /* 0x000f220000000800 */
[----:B-1----:R-:W-:-:S07]  /*0f20*/  ISETP.NE.AND P1, PT, R4, 0x1, PT ;  /* 0x000000010400780c */ /* 0x002fce0003f25270 */
[----:B------:R-:W3:Y:S01]  /*0f30*/  LDC.64 R6, c[0x0][0xb10] ;  /* 0x0002c400ff067b82 */ /* 0x000ee20000000a00 */
[----:B--2---:R-:W-:-:S07]  /*0f40*/  ISETP.NE.AND P2, PT, R9, 0x1, PT ;  /* 0x000000010900780c */ /* 0x004fce0003f45270 */
[----:B------:R-:W1:Y:S08]  /*0f50*/  LDC R8, c[0x0][0xb20] ;  /* 0x0002c800ff087b82 */ /* 0x000e700000000800 */
[----:B------:R-:W2:Y:S01]  /*0f60*/  LDC.64 R2, c[0x0][0xb28] ;  /* 0x0002ca00ff027b82 */ /* 0x000ea20000000a00 */
[----:B----4-:R-:W-:-:S04]  /*0f70*/  IMAD.HI.U32 R13, R11, R5, RZ ;  /* 0x000000050b0d7227 */ /* 0x010fc800078e00ff */
[----:B------:R-:W-:-:S04]  /*0f80*/  IMAD.HI.U32 R5, R14, R5, RZ ;  /* 0x000000050e057227 */ /* 0x000fc800078e00ff */
[----:B---3--:R-:W-:-:S05]  /*0f90*/  IMAD.HI.U32 R16, R12, R6, RZ ;  /* 0x000000060c107227 */ /* 0x008fca00078e00ff */
[-C--:B------:R-:W-:Y:S01]  /*0fa0*/  @P2 SHF.R.U32.HI R12, RZ, R7.reuse, R16 ;  /* 0x00000007ff0c2219 */ /* 0x080fe20000011610 */
[----:B------:R-:W-:Y:S01]  /*0fb0*/  IMAD.HI.U32 R16, R15, R6, RZ ;  /* 0x000000060f107227 */ /* 0x000fe200078e00ff */
[-C--:B-1----:R-:W-:Y:S02]  /*0fc0*/  @P1 SHF.R.U32.HI R11, RZ, R8.reuse, R13 ;  /* 0x00000008ff0b1219 */ /* 0x082fe4000001160d */
[----:B------:R-:W-:Y:S02]  /*0fd0*/  SHF.R.U32.HI R5, RZ, R8, R5 ;  /* 0x00000008ff057219 */ /* 0x000fe40000011605 */
[----:B------:R-:W-:Y:S02]  /*0fe0*/  SHF.R.U32.HI R16, RZ, R7, R16 ;  /* 0x00000007ff107219 */ /* 0x000fe40000011610 */
[----:B------:R-:W-:Y:S01]  /*0ff0*/  SEL R5, R14, R5, !P1 ;  /* 0x000000050e057207 */ /* 0x000fe20004800000 */
[----:B--2---:R-:W-:Y:S01]  /*1000*/  IMAD.HI.U32 R13, R11, R2, RZ ;  /* 0x000000020b0d7227 */ /* 0x004fe200078e00ff */
[----:B------:R-:W-:-:S03]  /*1010*/  SEL R16, R15, R16, !P2 ;  /* 0x000000100f107207 */ /* 0x000fc60005000000 */
[----:B------:R-:W-:Y:S01]  /*1020*/  IMAD.HI.U32 R6, R12, R2, RZ ;  /* 0x000000020c067227 */ /* 0x000fe200078e00ff */
[----:B------:R-:W-:-:S04]  /*1030*/  @P0 SHF.R.U32.HI R11, RZ, R3, R13 ;  /* 0x00000003ff0b0219 */ /* 0x000fc8000001160d */
[----:B------:R-:W-:Y:S01]  /*1040*/  @P0 SHF.R.U32.HI R12, RZ, R3, R6 ;  /* 0x00000003ff0c0219 */ /* 0x000fe20000011606 */
[----:B------:R-:W-:-:S04]  /*1050*/  IMAD R11, R11, R10, RZ ;  /* 0x0000000a0b0b7224 */ /* 0x000fc800078e02ff */
[----:B------:R-:W-:Y:S01]  /*1060*/  IMAD R6, R12, R10, RZ ;  /* 0x0000000a0c067224 */ /* 0x000fe200078e02ff */
[----:B------:R-:W-:-:S04]  /*1070*/  ISETP.GE.AND P1, PT, R5, R11, PT ;  /* 0x0000000b0500720c */ /* 0x000fc80003f26270 */
[----:B------:R-:W-:Y:S01]  /*1080*/  ISETP.GE.OR P1, PT, R16, R6, P1 ;  /* 0x000000061000720c */ /* 0x000fe20000f26670 */
[----:B------:R-:W-:-:S05]  /*1090*/  IMAD.HI.U32 R6, R5, R2, RZ ;  /* 0x0000000205067227 */ /* 0x000fca00078e00ff */
[----:B------:R-:W-:-:S04]  /*10a0*/  SHF.R.U32.HI R6, RZ, R3, R6 ;  /* 0x00000003ff067219 */ /* 0x000fc80000011606 */
[----:B------:R-:W-:-:S03]  /*10b0*/  SEL R6, R5, R6, !P0 ;  /* 0x0000000605067207 */ /* 0x000fc60004000000 */
[----:B------:R-:W-:Y:S01]  /*10c0*/  @!P1 IMAD.HI.U32 R7, R16, R2, RZ ;  /* 0x0000000210079227 */ /* 0x000fe200078e00ff */
[----:B------:R-:W-:-:S04]  /*10d0*/  IADD3 R2, PT, PT, -R6, RZ, RZ ;  /* 0x000000ff06027210 */ /* 0x000fc80007ffe1ff */
[----:B------:R-:W-:Y:S01]  /*10e0*/  @!P1 SHF.R.U32.HI R3, RZ, R3, R7 ;  /* 0x00000003ff039219 */ /* 0x000fe20000011607 */
[----:B------:R-:W-:Y:S01]  /*10f0*/  IMAD R2, R10, R2, R5 ;  /* 0x000000020a027224 */ /* 0x000fe200078e0205 */
[----:B------:R-:W-:Y:S02]  /*1100*/  IADD3 R7, PT, PT, -R5, RZ, RZ ;  /* 0x000000ff05077210 */ /* 0x000fe40007ffe1ff */
[----:B------:R-:W-:-:S03]  /*1110*/  @!P1 SEL R3, R16, R3, !P0 ;  /* 0x0000000310039207 */ /* 0x000fc60004000000 */
[----:B------:R-:W-:Y:S02]  /*1120*/  IMAD R7, R4, R7, R14 ;  /* 0x0000000704077224 */ /* 0x000fe400078e020e */
[--C-:B------:R-:W-:Y:S02]  /*1130*/  @!P1 IMAD.IADD R6, R6, 0x1, -R3.reuse ;  /* 0x0000000106069824 */ /* 0x100fe400078e0a03 */
[----:B------:R-:W-:Y:S01]  /*1140*/  @!P1 IMAD R3, R2, R12, R3 ;  /* 0x0000000c02039224 */ /* 0x000fe200078e0203 */
[----:B------:R-:W-:Y:S01]  /*1150*/  IADD3 R2, PT, PT, -R16, RZ, RZ ;  /* 0x000000ff10027210 */ /* 0x000fe20007ffe1ff */
[----:B------:R-:W-:Y:S02]  /*1160*/  @!P1 IMAD R5, R6, R10, R16 ;  /* 0x0000000a06059224 */ /* 0x000fe400078e0210 */
[----:B------:R-:W-:Y:S02]  /*1170*/  @!P1 IMAD.MOV.U32 R16, RZ, RZ, R3 ;  /* 0x000000ffff109224 */ /* 0x000fe400078e0003 */
[----:B------:R-:W-:-:S02]  /*1180*/  IMAD R2, R9, R2, R15 ;  /* 0x0000000209027224 */ /* 0x000fc400078e020f */
[----:B------:R-:W-:Y:S02]  /*1190*/  IMAD R14, R5, R4, R7 ;  /* 0x00000004050e7224 */ /* 0x000fe400078e0207 */
[----:B------:R-:W-:Y:S02]  /*11a0*/  IMAD R15, R16, R9, R2 ;  /* 0x00000009100f7224 */ /* 0x000fe400078e0202 */
.L_x_15:
[----:B------:R-:W1:Y:S01]  /*11b0*/  LDCU UR4, c[0x0][0xb30] ;  /* 0x00016600ff0477ac */ /* 0x000e620008000800 */
[----:B------:R-:W2:Y:S08]  /*11c0*/  S2UR UR37, SR_CgaCtaId ;  /* 0x00000000002579c3 */ /* 0x000eb00000008800 */
[----:B------:R-:W3:Y:S01]  /*11d0*/  LDC R40, c[0x0][0xb24] ;  /* 0x0002c900ff287b82 */ /* 0x000ee20000000800 */
[----:B-1----:R-:W-:-:S09]  /*11e0*/  UISETP.NE.AND UP1, UPT, UR4, 0x1, UPT ;  /* 0x000000010400788c */ /* 0x002fd2000bf25270 */
[----:B--2---:R-:W-:Y:S05]  /*11f0*/  BRA.U UP1, `(.L_x_16) ;  /* 0x0000000101407547 */ /* 0x004fea000b800000 */
[----:B------:R-:W1:Y:S08]  /*1200*/  LDC.64 R4, c[0x0][0xb10] ;  /* 0x0002c400ff047b82 */ /* 0x000e700000000a00 */
[----:B------:R-:W2:Y:S08]  /*1210*/  LDC.64 R2, c[0x0][0xb18] ;  /* 0x0002c600ff027b82 */ /* 0x000eb00000000a00 */
[----:B------:R-:W4:Y:S08]  /*1220*/  LDC R6, c[0x0][0xb20] ;  /* 0x0002c800ff067b82 */ /* 0x000f300000000800 */
[----:B------:R-:W3:Y:S01]  /*1230*/  LDC R7, c[0x0][0xb0c] ;  /* 0x0002c300ff077b82 */ /* 0x000ee20000000800 */
[----:B-1----:R-:W-:-:S05]  /*1240*/  IMAD.HI.U32 R4, R15, R4, RZ ;  /* 0x000000040f047227 */ /* 0x002fca00078e00ff */
[----:B------:R-:W-:Y:S01]  /*1250*/  SHF.R.U32.HI R4, RZ, R5, R4 ;  /* 0x00000005ff047219 */ /* 0x000fe20000011604 */
[----:B--2---:R-:W-:Y:S01]  /*1260*/  IMAD.HI.U32 R3, R14, R3, RZ ;  /* 0x000000030e037227 */ /* 0x004fe200078e00ff */
[----:B------:R-:W-:-:S04]  /*1270*/  ISETP.NE.AND P0, PT, R2, 0x1, PT ;  /* 0x000000010200780c */ /* 0x000fc80003f05270 */
[----:B----4-:R-:W-:-:S04]  /*1280*/  SHF.R.U32.HI R3, RZ, R6, R3 ;  /* 0x00000006ff037219 */ /* 0x010fc80000011603 */
[----:B------:R-:W-:Y:S02]  /*1290*/  SEL R3, R14, R3, !P0 ;  /* 0x000000030e037207 */ /* 0x000fe40004000000 */
[----:B---3--:R-:W-:-:S04]  /*12a0*/  ISETP.NE.AND P1, PT, R7, 0x1, PT ;  /* 0x000000010700780c */ /* 0x008fc80003f25270 */
[----:B------:R-:W-:-:S05]  /*12b0*/  SEL R4, R15, R4, !P1 ;  /* 0x000000040f047207 */ /* 0x000fca0004800000 */
[----:B------:R-:W-:Y:S02]  /*12c0*/  IMAD.IADD R5, R3, 0x1, -R4 ;  /* 0x0000000103057824 */ /* 0x000fe400078e0a04 */
[----:B------:R-:W-:Y:S02]  /*12d0*/  IMAD.IADD R3, R4, 0x1, -R3 ;  /* 0x0000000104037824 */ /* 0x000fe400078e0a03 */
[----:B------:R-:W-:Y:S02]  /*12e0*/  IMAD R15, R5, R7, R15 ;  /* 0x00000007050f7224 */ /* 0x000fe400078e020f */
[----:B------:R-:W-:-:S07]  /*12f0*/  IMAD R14, R3, R2, R14 ;  /* 0x00000002030e7224 */ /* 0x000fce00078e020e */
.L_x_16:
[----:B------:R-:W-:Y:S01]  /*1300*/  BAR.SYNC.DEFER_BLOCKING 0x0 ;  /* 0x0000000000007b1d */ /* 0x000fe20000010000 */
[----:B------:R-:W-:Y:S01]  /*1310*/  UISETP.NE.AND UP1, UPT, UR8, 0x2, UPT ;  /* 0x000000020800788c */ /* 0x000fe2000bf25270 */
[----:B------:R-:W-:Y:S02]  /*1320*/  ISETP.NE.OR P5, PT, R0, 0x2, !P5 ;  /* 0x000000020000780c */ /* 0x000fe40006fa5670 */
[----:B------:R-:W-:-:S06]  /*1330*/  LOP3.LUT R2, R93, 0x1f, RZ, 0xc0, !PT ;  /* 0x0000001f5d027812 */ /* 0x000fcc00078ec0ff */
[----:B------:R-:W-:Y:S05]  /*1340*/  BRA.U UP1, `(.L_x_17) ;  /* 0x00000011016c7547 */ /* 0x000fea000b800000 */
[----:B------:R-:W1:Y:S01]  /*1350*/  LDCU UR13, c[0x0][0x38c] ;  /* 0x00007180ff0d77ac */ /* 0x000e620008000800 */
[----:B------:R-:W2:Y:S01]  /*1360*/  LDC R8, c[0x0][0x370] ;  /* 0x0000dc00ff087b82 */ /* 0x000ea20000000800 */
[----:B------:R-:W-:Y:S01]  /*1370*/  PLOP3.LUT P1, PT, PT, PT, UP2, 0x80, 0x8 ;  /* 0x000000000008781c */ /* 0x000fe20003f2f028 */
[----:B------:R-:W-:Y:S01]  /*1380*/  IMAD.MOV.U32 R17, RZ, RZ, 0x1 ;  /* 0x00000001ff117424 */ /* 0x000fe200078e00ff */
[----:B------:R-:W-:Y:S01]  /*1390*/  ISETP.EQ.OR P4, PT, R2, RZ, P5 ;  /* 0x000000ff0200720c */ /* 0x000fe20002f82670 */
[----:B------:R-:W-:Y:S01]  /*13a0*/  IMAD.MOV.U32 R16, RZ, RZ, RZ ;  /* 0x000000ffff107224 */ /* 0x000fe200078e00ff */
[----:B------:R-:W-:Y:S02]  /*13b0*/  PLOP3.LUT P1, PT, P1, PT, PT, 0x8, 0x80 ;  /* 0x000000000080781c */ /* 0x000fe40000f2e170 */
[----:B------:R-:W-:Y:S01]  /*13c0*/  CS2R R12, SRZ ;  /* 0x00000000000c7805 */ /* 0x000fe2000001ff00 */
[----:B------:R-:W-:Y:S01]  /*13d0*/  IMAD.MOV.U32 R11, RZ, RZ, 0x1 ;  /* 0x00000001ff0b7424 */ /* 0x000fe200078e00ff */
[----:B------:R-:W4:Y:S01]  /*13e0*/  LDC R0, c[0x0][0x374] ;  /* 0x0000dd00ff007b82 */ /* 0x000f220000000800 */
[----:B------:R-:W2:Y:S01]  /*13f0*/  LDCU.64 UR22, c[0x0][0x348] ;  /* 0x00006900ff1677ac */ /* 0x000ea20008000a00 */
[----:B------:R-:W-:Y:S01]  /*1400*/  UMOV UR6, URZ ;  /* 0x000000ff00067c82 */ /* 0x000fe20008000000 */
[----:B-1----:R-:W-:-:S04]  /*1410*/  UIADD3 UR5, UPT, UPT, UR13, 0x7f, URZ ;  /* 0x0000007f0d057890 */ /* 0x002fc8000fffe0ff */
[----:B------:R-:W-:-:S04]  /*1420*/  USHF.R.S32.HI UR4, URZ, 0x1f, UR5 ;  /* 0x0000001fff047899 */ /* 0x000fc80008011405 */
[----:B------:R-:W-:-:S04]  /*1430*/  ULEA.HI UR4, UR4, UR5, URZ, 0x7 ;  /* 0x0000000504047291 */ /* 0x000fc8000f8f38ff */
[----:B------:R-:W-:Y:S02]  /*1440*/  USHF.R.S32.HI UR15, URZ, 0x7, UR4 ;  /* 0x00000007ff0f7899 */ /* 0x000fe40008011404 */
[----:B------:R-:W-:Y:S02]  /*1450*/  UIADD3 UR4, UPT, UPT, UR13, -0x1, URZ ;  /* 0xffffffff0d047890 */ /* 0x000fe4000fffe0ff */
[----:B------:R-:W-:Y:S02]  /*1460*/  UISETP.LT.U32.AND UP0, UPT, UR15, 0x2, UPT ;  /* 0x000000020f00788c */ /* 0x000fe4000bf01070 */
[----:B------:R-:W-:Y:S02]  /*1470*/  UISETP.GE.U32.AND UP1, UPT, UR4, -0xff, UPT ;  /* 0xffffff010400788c */ /* 0x000fe4000bf26070 */
[----:B------:R-:W-:Y:S02]  /*1480*/  USEL UR14, UR15, 0x2, UP0 ;  /* 0x000000020f0e7887 */ /* 0x000fe40008000000 */
[----:B------:R-:W-:-:S02]  /*1490*/  UIADD3 UR13, UPT, UPT, UR13, 0xfe, URZ ;  /* 0x000000fe0d0d7890 */ /* 0x000fc4000fffe0ff */
[----:B------:R-:W-:Y:S02]  /*14a0*/  UIADD3 UR5, UPT, UPT, UR14, -0x1, URZ ;  /* 0xffffffff0e057890 */ /* 0x000fe4000fffe0ff */
[----:B------:R-:W-:-:S03]  /*14b0*/  UIADD3 UR7, UPT, UPT, UR15, -UR14, URZ ;  /* 0x8000000e0f077290 */ /* 0x000fc6000fffe0ff */
[----:B------:R-:W-:-:S04]  /*14c0*/  @UP1 UIADD3 UR5, UPT, UPT, UR14, URZ, URZ ;  /* 0x000000ff0e051290 */ /* 0x000fc8000fffe0ff */
[----:B--2---:R-:W-:-:S12]  /*14d0*/  UIADD3 UR5, UPT, UPT, UR5, 0x1, URZ ;  /* 0x0000000105057890 */ /* 0x004fd8000fffe0ff */
.L_x_35:
[----:B------:R-:W-:Y:S01]  /*14e0*/  UISETP.NE.AND UP0, UPT, UR37, URZ, UPT ;  /* 0x000000ff2500728c */ /* 0x000fe2000bf05270 */
[----:B------:R-:W1:Y:S08]  /*14f0*/  S2UR UR37, SR_CgaCtaId ;  /* 0x00000000002579c3 */ /* 0x000e700000008800 */
[----:B------:R-:W-:Y:S05]  /*1500*/  BRA.U UP0, `(.L_x_18) ;  /* 0x0000000100347547 */ /* 0x000fea000b800000 */
[----:B------:R-:W2:Y:S01]  /*1510*/  S2R R2, SR_CgaCtaId ;  /* 0x0000000000027919 */ /* 0x000ea20000008800 */
[----:B------:R-:W-:-:S04]  /*1520*/  MOV R3, 0x400 ;  /* 0x0000040000037802 */ /* 0x000fc80000000f00 */
[----:B--2---:R-:W-:Y:S02]  /*1530*/  LEA R2, R2, R3, 0x18 ;  /* 0x0000000302027211 */ /* 0x004fe400078ec0ff */
[----:B------:R-:W-:-:S03]  /*1540*/  SHF.L.U32 R3, R11, 0x1f, RZ ;  /* 0x0000001f0b037819 */ /* 0x000fc600000006ff */
[----:B------:R-:W-:-:S04]  /*1550*/  IMAD R2, R12, 0x8, R2 ;  /* 0x000000080c027824 */ /* 0x000fc800078e0202 */
[----:B------:R-:W2:Y:S02]  /*1560*/  SYNCS.PHASECHK.TRANS64.TRYWAIT P0, [R2+URZ+0xd0], R3 ;  /* 0x0000d003020075a7 */ /* 0x000ea400080011ff */
[----:B--2---:R-:W-:Y:S05]  /*1570*/  @!P0 BRA `(.L_x_19) ;  /* 0x00000060002c8947 */ /* 0x004fea0003800000 */
.L_x_113:
[----:B------:R-:W-:Y:S01]  /*1580*/  VIADD R12, R12, 0x1 ;  /* 0x000000010c0c7836 */ /* 0x000fe20000000000 */
[----:B------:R2:W-:Y:S04]  /*1590*/  SYNCS.ARRIVE.TRANS64.A1T0 RZ, [R2+URZ+0xc0], RZ ;  /* 0x0000c0ff02ff79a7 */ /* 0x0005e800081000ff */
[----:B------:R-:W-:-:S04]  /*15a0*/  ISETP.NE.AND P0, PT, R12, 0x2, PT ;  /* 0x000000020c00780c */ /* 0x000fc80003f05270 */
[----:B------:R-:W-:Y:S02]  /*15b0*/  SEL R12, R12, RZ, P0 ;  /* 0x000000ff0c0c7207 */ /* 0x000fe40000000000 */
[----:B--2---:R-:W-:-:S04]  /*15c0*/  SEL R2, RZ, 0x1, P0 ;  /* 0x00000001ff027807 */ /* 0x004fc80000000000 */
[----:B------:R-:W-:-:S07]  /*15d0*/  LOP3.LUT R11, R11, R2, RZ, 0x3c, !PT ;  /* 0x000000020b0b7212 */ /* 0x000fce00078e3cff */
.L_x_18:
[----:B------:R-:W-:Y:S01]  /*15e0*/  UMOV UR4, 0x400 ;  /* 0x0000040000047882 */ /* 0x000fe20000000000 */
[----:B------:R-:W-:Y:S01]  /*15f0*/  SHF.L.U32 R2, R17, 0x1f, RZ ;  /* 0x0000001f11027819 */ /* 0x000fe200000006ff */
[----:B-1----:R-:W-:Y:S01]  /*1600*/  ULEA UR4, UR37, UR4, 0x18 ;  /* 0x0000000425047291 */ /* 0x002fe2000f8ec0ff */
[----:B------:R-:W-:Y:S01]  /*1610*/  R2UR UR35, R15 ;  /* 0x000000000f2372ca */ /* 0x000fe200000e0000 */
[----:B------:R-:W-:Y:S01]  /*1620*/  UISETP.GE.U32.AND UP0, UPT, UR13, 0xff, UPT ;  /* 0x000000ff0d00788c */ /* 0x000fe2000bf06070 */
[----:B------:R-:W-:Y:S01]  /*1630*/  R2UR UR19, R14 ;  /* 0x000000000e1372ca */ /* 0x000fe200000e0000 */
[----:B------:R-:W-:Y:S01]  /*1640*/  ULEA UR8, UR6, UR4, 0x3 ;  /* 0x0000000406087291 */ /* 0x000fe2000f8e18ff */
[----:B------:R-:W-:-:S08]  /*1650*/  UMOV UR29, URZ ;  /* 0x000000ff001d7c82 */ /* 0x000fd00008000000 */
[----:B------:R1:W2:Y:S01]  /*1660*/  SYNCS.PHASECHK.TRANS64.TRYWAIT P0, [UR8+0x10], R2 ;  /* 0x00001002ff0075a7 */ /* 0x0002a20008001108 */
[----:B------:R-:W-:Y:S02]  /*1670*/  USHF.L.U32 UR35, UR35, 0x7, URZ ;  /* 0x0000000723237899 */ /* 0x000fe400080006ff */
[----:B------:R-:W-:Y:S01]  /*1680*/  USHF.L.U32 UR19, UR19, 0x6, URZ ;  /* 0x0000000613137899 */ /* 0x000fe200080006ff */
[----:B------:R-:W-:Y:S11]  /*1690*/  BRA.U !UP0, `(.L_x_20) ;  /* 0x0000000108d87547 */ /* 0x000ff6000b800000 */
[----:B------:R-:W-:Y:S01]  /*16a0*/  UMOV UR21, URZ ;  /* 0x000000ff00157c82 */ /* 0x000fe20008000000 */
[----:B------:R-:W-:-:S05]  /*16b0*/  UMOV UR42, UR6 ;  /* 0x00000006002a7c82 */ /* 0x000fca0008000000 */
.L_x_25:
[----:B-1----:R-:W-:Y:S01]  /*16c0*/  ULEA UR33, UR42, UR4, 0x3 ;  /* 0x000000042a217291 */ /* 0x002fe2000f8e18ff */
[----:B--2---:R-:W-:Y:S01]  /*16d0*/  @!P5 MOV R3, 0xc000 ;  /* 0x0000c0000003d802 */ /* 0x004fe20000000f00 */
[----:B--2---:R-:W-:Y:S10]  /*16e0*/  @P0 BRA `(.L_x_21) ;  /* 0x00000000000c0947 */ /* 0x004ff40003800000 */
[----:B------:R-:W-:-:S04]  /*16f0*/  SHF.L.U32 R4, R17, 0x1f, RZ ;  /* 0x0000001f11047819 */ /* 0x000fc800000006ff */
[----:B------:R-:W2:Y:S02]  /*1700*/  SYNCS.PHASECHK.TRANS64.TRYWAIT P0, [UR33+0x10], R4 ;  /* 0x00001004ff0075a7 */ /* 0x000ea40008001121 */
[----:B--2---:R-:W-:Y:S05]  /*1710*/  @!P0 BRA `(.L_x_22) ;  /* 0x0000005c00d88947 */ /* 0x004fea0003800000 */
.L_x_21:
[----:B------:R2:W-:Y:S01]  /*1720*/  @!P5 SYNCS.ARRIVE.TRANS64 RZ, [UR33], R3 ;  /* 0x00000003ffffd9a7 */ /* 0x0005e20008000021 */
[----:B------:R-:W-:Y:S04]  /*1730*/  BSSY.RECONVERGENT B0, `(.L_x_23) ;  /* 0x0000003000007945 */ /* 0x000fe80003800200 */
[----:B------:R-:W-:Y:S05]  /*1740*/  @P4 BRA `(.L_x_24) ;  /* 0x0000000000044947 */ /* 0x000fea0003800000 */
[----:B------:R-:W-:Y:S05]  /*1750*/  BPT.TRAP 0x1 ;  /* 0x000000040000795c */ /* 0x000fea0000300000 */
.L_x_24:
[----:B------:R-:W-:Y:S05]  /*1760*/  BSYNC.RECONVERGENT B0 ;  /* 0x0000000000007941 */ /* 0x000fea0003800200 */
.L_x_23:
[----:B------:R-:W-:Y:S02]  /*1770*/  UIADD3 UR6, UPT, UPT, UR42, 0x1, URZ ;  /* 0x000000012a067890 */ /* 0x000fe4000fffe0ff */
[----:B------:R-:W-:Y:S02]  /*1780*/  ULEA UR24, UR42, UR4, 0xf ;  /* 0x000000042a187291 */ /* 0x000fe4000f8e78ff */
[----:B------:R-:W-:Y:S02]  /*1790*/  UISETP.NE.AND UP0, UPT, UR6, 0x2, UPT ;  /* 0x000000020600788c */ /* 0x000fe4000bf05270 */
[----:B------:R-:W-:Y:S02]  /*17a0*/  UIADD3 UR40, UP1, UPT, UR22, 0x80, URZ ;  /* 0x0000008016287890 */ /* 0x000fe4000ff3e0ff */
[----:B------:R-:W-:Y:S02]  /*17b0*/  USEL UR9, URZ, 0x1, UP0 ;  /* 0x00000001ff097887 */ /* 0x000fe40008000000 */
[----:B------:R-:W-:-:S02]  /*17c0*/  USEL UR6, UR6, URZ, UP0 ;  /* 0x000000ff06067287 */ /* 0x000fc40008000000 */
[----:B------:R-:W-:Y:S02]  /*17d0*/  USHF.L.U32 UR34, UR21, 0x7, URZ ;  /* 0x0000000715227899 */ /* 0x000fe400080006ff */
[----:B------:R-:W-:Y:S01]  /*17e0*/  ULEA UR8, UR6, UR4, 0x3 ;  /* 0x0000000406087291 */ /* 0x000fe2000f8e18ff */
[----:B------:R-:W-:Y:S01]  /*17f0*/  LOP3.LUT R17, R17, UR9, RZ, 0x3c, !PT ;  /* 0x0000000911117c12 */ /* 0x000fe2000f8e3cff */
[----:B------:R-:W-:Y:S02]  /*1800*/  UIADD3 UR38, UP0, UPT, UR22, 0x180, URZ ;  /* 0x0000018016267890 */ /* 0x000fe4000ff1e0ff */
[----:B------:R-:W-:Y:S01]  /*1810*/  UIADD3.X UR41, UPT, UPT, URZ, UR23, URZ, UP1, !UPT ;  /* 0x00000017ff297290 */ /* 0x000fe20008ffe4ff */
[----:B-1----:R-:W-:Y:S01]  /*1820*/  SHF.L.U32 R2, R17, 0x1f, RZ ;  /* 0x0000001f11027819 */ /* 0x002fe200000006ff */
[----:B------:R-:W-:Y:S02]  /*1830*/  UIADD3 UR32, UPT, UPT, UR24, 0x6400, URZ ;  /* 0x0000640018207890 */ /* 0x000fe4000fffe0ff */
[----:B------:R-:W-:Y:S01]  /*1840*/  UIADD3 UR26, UPT, UPT, UR34, 0x40, URZ ;  /* 0x00000040221a7890 */ /* 0x000fe2000fffe0ff */
[----:B------:R1:W1:Y:S01]  /*1850*/  SYNCS.PHASECHK.TRANS64.TRYWAIT P0, [UR8+0x10], R2 ;  /* 0x00001002ff0075a7 */ /* 0x0002620008001108 */
[----:B------:R-:W-:-:S02]  /*1860*/  ULEA UR8, UR42, UR4, 0xe ;  /* 0x000000042a087291 */ /* 0x000fc4000f8e70ff */
[----:B------:R-:W-:Y:S02]  /*1870*/  UIADD3 UR24, UPT, UPT, UR24, 0xa400, URZ ;  /* 0x0000a40018187890 */ /* 0x000fe4000fffe0ff */
[----:B------:R-:W-:Y:S02]  /*1880*/  UIADD3.X UR39, UPT, UPT, URZ, UR23, URZ, UP0, !UPT ;  /* 0x00000017ff277290 */ /* 0x000fe400087fe4ff */
[----:B------:R-:W-:Y:S02]  /*1890*/  UIADD3 UR16, UPT, UPT, UR8, 0x16400, URZ ;  /* 0x0001640008107890 */ /* 0x000fe4000fffe0ff */
[----:B------:R-:W-:Y:S01]  /*18a0*/  UIADD3 UR8, UPT, UPT, UR8, 0x18400, URZ ;  /* 0x0001840008087890 */ /* 0x000fe2000fffe0ff */
[----:B------:R-:W-:Y:S01]  /*18b0*/  UMOV UR30, 0x0 ;  /* 0x00000000001e7882 */ /* 0x000fe20000000000 */
[----:B------:R-:W-:Y:S01]  /*18c0*/  UMOV UR31, 0x10000000 ;  /* 0x10000000001f7882 */ /* 0x000fe20000000000 */
[----:B------:R-:W-:Y:S01]  /*18d0*/  UMOV UR25, UR33 ;  /* 0x0000002100197c82 */ /* 0x000fe20008000000 */
[----:B------:R-:W-:Y:S01]  /*18e0*/  UMOV UR27, UR35 ;  /* 0x00000023001b7c82 */ /* 0x000fe20008000000 */
[----:B------:R-:W-:Y:S01]  /*18f0*/  UMOV UR28, UR36 ;  /* 0x00000024001c7c82 */ /* 0x000fe20008000000 */
[----:B------:R-:W-:Y:S01]  /*1900*/  UMOV UR17, UR33 ;  /* 0x0000002100117c82 */ /* 0x000fe20008000000 */
[----:B------:R-:W-:Y:S01]  /*1910*/  UMOV UR20, UR36 ;  /* 0x0000002400147c82 */ /* 0x000fe20008000000 */
[----:B------:R-:W-:Y:S01]  /*1920*/  UMOV UR18, UR34 ;  /* 0x0000002200127c82 */ /* 0x000fe20008000000 */
[----:B------:R1:W-:Y:S01]  /*1930*/  UTMALDG.3D [UR32], [UR40], desc[UR30] ;  /* 0x00001e20280075b4 */ /* 0x0003e20008011000 */
[----:B------:R-:W-:Y:S01]  /*1940*/  UMOV UR11, UR19 ;  /* 0x00000013000b7c82 */ /* 0x000fe20008000000 */
[----:B------:R-:W-:Y:S01]  /*1950*/  UMOV UR12, UR36 ;  /* 0x00000024000c7c82 */ /* 0x000fe20008000000 */
[----:B------:R-:W-:Y:S01]  /*1960*/  UMOV UR9, UR33 ;  /* 0x0000002100097c82 */ /* 0x000fe20008000000 */
[----:B------:R-:W-:Y:S01]  /*1970*/  UMOV UR10, UR26 ;  /* 0x0000001a000a7c82 */ /* 0x000fe20008000000 */
[----:B------:R-:W-:Y:S01]  /*1980*/  UIADD3 UR21, UPT, UPT, UR21, 0x1, URZ ;  /* 0x0000000115157890 */ /* 0x000fe2000fffe0ff */
[----:B------:R-:W-:Y:S01]  /*1990*/  UMOV UR29, UR5 ;  /* 0x00000005001d7c82 */ /* 0x000fe20008000000 */
[----:B------:R1:W-:Y:S02]  /*19a0*/  UTMALDG.3D [UR24], [UR40], desc[UR30] ;  /* 0x00001e18280075b4 */ /* 0x0003e40008011000 */
[----:B------:R-:W-:Y:S01]  /*19b0*/  UISETP.NE.AND UP0, UPT, UR21, UR5, UPT ;  /* 0x000000051500728c */ /* 0x000fe2000bf05270 */
[----:B------:R-:W-:Y:S01]  /*19c0*/  UMOV UR42, UR6 ;  /* 0x00000006002a7c82 */ /* 0x000fe20008000000 */
[----:B------:R1:W-:Y:S01]  /*19d0*/  UTMALDG.3D [UR16], [UR38], desc[UR30] ;  /* 0x00001e10260075b4 */ /* 0x0003e20008011000 */
[----:B------:R1:W-:Y:S06]  /*19e0*/  UTMALDG.3D [UR8], [UR38], desc[UR30] ;  /* 0x00001e08260075b4 */ /* 0x0003ec0008011000 */
[----:B------:R-:W-:Y:S05]  /*19f0*/  BRA.U UP0, `(.L_x_25) ;  /* 0xfffffffd00307547 */ /* 0x000fea000b83ffff */
.L_x_20:
[----:B-1----:R-:W-:Y:S01]  /*1a00*/  ULEA UR8, UR6, UR4, 0x3 ;  /* 0x0000000406087291 */ /* 0x002fe2000f8e18ff */
[----:B------:R-:W-:Y:S01]  /*1a10*/  SHF.L.U32 R2, R17, 0x1f, RZ ;  /* 0x0000001f11027819 */ /* 0x000fe200000006ff */
[----:B------:R-:W-:Y:S01]  /*1a20*/  @!P1 SYNCS.ARRIVE.TRANS64.A1T0 RZ, [UR4+0x58], RZ ;  /* 0x000058ffffff99a7 */ /* 0x000fe20008100004 */
[----:B------:R-:W-:-:S06]  /*1a30*/  UISETP.GT.AND UP0, UPT, UR15, UR14, UPT ;  /* 0x0000000e0f00728c */ /* 0x000fcc000bf04270 */
[----:B--2---:R1:W2:Y:S03]  /*1a40*/  SYNCS.PHASECHK.TRANS64.TRYWAIT P0, [UR8+0x10], R2 ;  /* 0x00001002ff0075a7 */ /* 0x0042a60008001108 */
[----:B------:R-:W-:Y:S05]  /*1a50*/  BRA.U !UP0, `(.L_x_26) ;  /* 0x0000000108d47547 */ /* 0x000fea000b800000 */
[----:B------:R-:W-:Y:S01]  /*1a60*/  UIADD3 UR21, UPT, UPT, UR7, UR29, URZ ;  /* 0x0000001d07157290 */ /* 0x000fe2000fffe0ff */
[----:B------:R-:W-:-:S11]  /*1a70*/  UMOV UR42, UR6 ;  /* 0x00000006002a7c82 */ /* 0x000fd60008000000 */
.L_x_31:
[----:B-1----:R-:W-:Y:S01]  /*1a80*/  ULEA UR33, UR42, UR4, 0x3 ;  /* 0x000000042a217291 */ /* 0x002fe2000f8e18ff */
[----:B--2---:R-:W-:Y:S01]  /*1a90*/  @!P5 MOV R3, 0xc000 ;  /* 0x0000c0000003d802 */ /* 0x004fe20000000f00 */
[----:B--2---:R-:W-:Y:S10]  /*1aa0*/  @P0 BRA `(.L_x_27) ;  /* 0x00000000000c0947 */ /* 0x004ff40003800000 */
[----:B------:R-:W-:-:S04]  /*1ab0*/  SHF.L.U32 R4, R17, 0x1f, RZ ;  /* 0x0000001f11047819 */ /* 0x000fc800000006ff */
[----:B------:R-:W2:Y:S02]  /*1ac0*/  SYNCS.PHASECHK.TRANS64.TRYWAIT P0, [UR33+0x10], R4 ;  /* 0x00001004ff0075a7 */ /* 0x000ea40008001121 */
[----:B--2---:R-:W-:Y:S05]  /*1ad0*/  @!P0 BRA `(.L_x_28) ;  /* 0x0000005c00008947 */ /* 0x004fea0003800000 */
.L_x_27:
[----:B------:R2:W-:Y:S01]  /*1ae0*/  @!P5 SYNCS.ARRIVE.TRANS64 RZ, [UR33], R3 ;  /* 0x00000003ffffd9a7 */ /* 0x0005e20008000021 */
[----:B------:R-:W-:Y:S04]  /*1af0*/  BSSY.RECONVERGENT B0, `(.L_x_29) ;  /* 0x0000003000007945 */ /* 0x000fe80003800200 */
[----:B------:R-:W-:Y:S05]  /*1b00*/  @P4 BRA `(.L_x_30) ;  /* 0x0000000000044947 */ /* 0x000fea0003800000 */
[----:B------:R-:W-:Y:S05]  /*1b10*/  BPT.TRAP 0x1 ;  /* 0x000000040000795c */ /* 0x000fea0000300000 */
.L_x_30:
[----:B------:R-:W-:Y:S05]  /*1b20*/  BSYNC.RECONVERGENT B0 ;  /* 0x0000000000007941 */ /* 0x000fea0003800200 */
.L_x_29:
        /* <DEDUP_REMOVED lines=32> */
[----:B------:R-:W-:Y:S01]  /*1d30*/  UMOV UR10, UR26 ;  /* 0x0000001a000a7c82 */ /* 0x000fe20008000000 */
[----:B------:R-:W-:Y:S01]  /*1d40*/  UIADD3 UR29, UPT, UPT, UR29, 0x1, URZ ;  /* 0x000000011d1d7890 */ /* 0x000fe2000fffe0ff */
[----:B------:R1:W-:Y:S01]  /*1d50*/  UTMALDG.3D [UR24], [UR40], desc[UR30] ;  /* 0x00001e18280075b4 */ /* 0x0003e20008011000 */
[----:B------:R-:W-:-:S02]  /*1d60*/  UMOV UR42, UR6 ;  /* 0x00000006002a7c82 */ /* 0x000fc40008000000 */
[----:B------:R-:W-:Y:S01]  /*1d70*/  UISETP.NE.AND UP0, UPT, UR29, UR21, UPT ;  /* 0x000000151d00728c */ /* 0x000fe2000bf05270 */
[----:B------:R1:W-:Y:S01]  /*1d80*/  UTMALDG.3D [UR16], [UR38], desc[UR30] ;  /* 0x00001e10260075b4 */ /* 0x0003e20008011000 */
[----:B------:R1:W-:Y:S07]  /*1d90*/  UTMALDG.3D [UR8], [UR38], desc[UR30] ;  /* 0x00001e08260075b4 */ /* 0x0003ee0008011000 */
[----:B------:R-:W-:Y:S05]  /*1da0*/  BRA.U UP0, `(.L_x_31) ;  /* 0xfffffffd00347547 */ /* 0x000fea000b83ffff */
.L_x_26:
[C---:B-1----:R-:W-:Y:S01]  /*1db0*/  LEA R2, R16.reuse, UR4, 0x3 ;  /* 0x0000000410027c11 */ /* 0x042fe2000f8e18ff */
[----:B------:R-:W-:Y:S01]  /*1dc0*/  NOP ;  /* 0x0000000000007918 */ /* 0x000fe20000000000 */
[----:B--2---:R-:W-:Y:S02]  /*1dd0*/  SHF.L.U32 R3, R13, 0x1f, RZ ;  /* 0x0000001f0d037819 */ /* 0x004fe400000006ff */
[----:B------:R-:W-:Y:S02]  /*1de0*/  LEA R4, R16, UR4, 0x4 ;  /* 0x0000000410047c11 */ /* 0x000fe4000f8e20ff */
[----:B------:R-:W1:Y:S02]  /*1df0*/  SYNCS.PHASECHK.TRANS64.TRYWAIT P0, [R2+URZ+0x60], R3 ;  /* 0x00006003020075a7 */ /* 0x000e6400080011ff */
[----:B-1----:R-:W-:Y:S05]  /*1e00*/  @!P0 BRA `(.L_x_32) ;  /* 0x00000058004c8947 */ /* 0x002fea0003800000 */
.L_x_116:
[----:B------:R-:W2:Y:S01]  /*1e10*/  LDS.128 R4, [R4+0xf0] ;  /* 0x0000f00004047984 */ /* 0x000ea20000000c00 */
[----:B---3--:R-:W-:Y:S01]  /*1e20*/  ISETP.GE.AND P0, PT, R40, 0x1, PT ;  /* 0x000000012800780c */ /* 0x008fe20003f06270 */
[----:B-1----:R-:W-:Y:S01]  /*1e30*/  VIADD R2, R2, 0x70 ;  /* 0x0000007002027836 */ /* 0x002fe20000000000 */
[----:B------:R-:W-:Y:S01]  /*1e40*/  @!PT LDS RZ, [RZ] ;  /* 0x00000000fffff984 */ /* 0x000fe20000000800 */
[----:B------:R-:W-:Y:S01]  /*1e50*/  @!PT LDS RZ, [RZ] ;  /* 0x00000000fffff984 */ /* 0x000fe20000000800 */
[----:B------:R-:W-:Y:S01]  /*1e60*/  @!PT LDS RZ, [RZ] ;  /* 0x00000000fffff984 */ /* 0x000fe20000000800 */
[----:B------:R-:W-:Y:S01]  /*1e70*/  @!PT LDS RZ, [RZ] ;  /* 0x00000000fffff984 */ /* 0x000fe20000000800 */
[----:B------:R1:W-:Y:S06]  /*1e80*/  MEMBAR.ALL.CTA ;  /* 0x0000000000007992 */ /* 0x0003ec0000008000 */
[----:B-1----:R-:W1:Y:S01]  /*1e90*/  FENCE.VIEW.ASYNC.S ;  /* 0x00000000000073c6 */ /* 0x002e620000000000 */
[----:B------:R-:W-:-:S04]  /*1ea0*/  PRMT R2, RZ, 0x654, R2 ;  /* 0x00000654ff027816 */ /* 0x000fc80000000002 */
[----:B-1----:R1:W-:Y:S01]  /*1eb0*/  SYNCS.ARRIVE.TRANS64.RED.A1T0 RZ, [R2+URZ], RZ ;  /* 0x000000ff02ff79a7 */ /* 0x0023e200081004ff */
[----:B--2---:R-:W-:-:S13]  /*1ec0*/  LOP3.LUT P2, RZ, R6, 0x1, RZ, 0xc0, !PT ;  /* 0x0000000106ff7812 */ /* 0x004fda000784c0ff */
[----:B------:R-:W-:Y:S01]  /*1ed0*/  @P2 SHF.R.U32.HI R3, RZ, 0x10, R5 ;  /* 0x00000010ff032819 */ /* 0x000fe20000011605 */
[----:B------:R-:W-:Y:S01]  /*1ee0*/  VOTEU.ANY UP0, P2 ;  /* 0x0000000000ff7886 */ /* 0x000fe20001000100 */
[----:B------:R-:W-:Y:S02]  /*1ef0*/  @P2 MOV R10, R4 ;  /* 0x00000004000a2202 */ /* 0x000fe40000000f00 */
[----:B------:R-:W-:Y:S02]  /*1f00*/  @P2 R2UR.BROADCAST UR8, R3 ;  /* 0x00000000030822ca */ /* 0x000fe400008e0000 */
[----:B------:R-:W-:-:S11]  /*1f10*/  @P2 LOP3.LUT R9, R5, 0xffff, RZ, 0xc0, !PT ;  /* 0x0000ffff05092812 */ /* 0x000fd600078ec0ff */
[----:B------:R-:W-:Y:S01]  /*1f20*/  @UP0 UMOV UR36, UR8 ;  /* 0x0000000800240c82 */ /* 0x000fe20008000000 */
[----:B-1----:R-:W-:Y:S05]  /*1f30*/  @!P0 BRA `(.L_x_33) ;  /* 0x0000000000b88947 */ /* 0x002fea0003800000 */
[----:B------:R-:W4:Y:S01]  /*1f40*/  LDC.64 R4, c[0x0][0xb18] ;  /* 0x0002c600ff047b82 */ /* 0x000f220000000a00 */
[----:B------:R-:W-:-:S07]  /*1f50*/  ISETP.NE.AND P3, PT, R40, 0x1, PT ;  /* 0x000000012800780c */ /* 0x000fce0003f65270 */
[----:B------:R-:W1:Y:S08]  /*1f60*/  LDC.64 R6, c[0x0][0xb10] ;  /* 0x0002c400ff067b82 */ /* 0x000e700000000a00 */
[----:B------:R-:W2:Y:S08]  /*1f70*/  LDC R14, c[0x0][0xb20] ;  /* 0x0002c800ff0e7b82 */ /* 0x000eb00000000800 */
[----:B------:R-:W3:Y:S01]  /*1f80*/  LDC R15, c[0x0][0xb0c] ;  /* 0x0002c300ff0f7b82 */ /* 0x000ee20000000800 */
[----:B----4-:R-:W-:Y:S01]  /*1f90*/  IMAD.HI.U32 R19, R0, R5, RZ ;  /* 0x0000000500137227 */ /* 0x010fe200078e00ff */
[----:B------:R-:W-:-:S03]  /*1fa0*/  ISETP.NE.AND P0, PT, R4, 0x1, PT ;  /* 0x000000010400780c */ /* 0x000fc60003f05270 */
[----:B------:R-:W-:-:S03]  /*1fb0*/  IMAD.HI.U32 R5, R9, R5, RZ ;  /* 0x0000000509057227 */ /* 0x000fc600078e00ff */
[----:B------:R-:W4:Y:S01]  /*1fc0*/  LDC.64 R2, c[0x0][0xb28] ;  /* 0x0002ca00ff027b82 */ /* 0x000f220000000a00 */
[----:B-1----:R-:W-:-:S04]  /*1fd0*/  IMAD.HI.U32 R20, R8, R6, RZ ;  /* 0x0000000608147227 */ /* 0x002fc800078e00ff */
[----:B------:R-:W-:Y:S01]  /*1fe0*/  IMAD.HI.U32 R21, R10, R6, RZ ;  /* 0x000000060a157227 */ /* 0x000fe200078e00ff */
[----:B------:R-:W-:Y:S02]  /*1ff0*/  SHF.R.U32.HI R20, RZ, R7, R20 ;  /* 0x00000007ff147219 */ /* 0x000fe40000011614 */
[-C--:B--2---:R-:W-:Y:S02]  /*2000*/  SHF.R.U32.HI R19, RZ, R14.reuse, R19 ;  /* 0x0000000eff137219 */ /* 0x084fe40000011613 */
[----:B------:R-:W-:Y:S02]  /*2010*/  SHF.R.U32.HI R5, RZ, R14, R5 ;  /* 0x0000000eff057219 */ /* 0x000fe40000011605 */
[----:B------:R-:W-:Y:S02]  /*2020*/  SEL R19, R0, R19, !P0 ;  /* 0x0000001300137207 */ /* 0x000fe40004000000 */
[----:B------:R-:W-:Y:S02]  /*2030*/  SHF.R.U32.HI R21, RZ, R7, R21 ;  /* 0x00000007ff157219 */ /* 0x000fe40000011615 */
[----:B---3--:R-:W-:-:S02]  /*2040*/  ISETP.NE.AND P1, PT, R15, 0x1, PT ;  /* 0x000000010f00780c */ /* 0x008fc40003f25270 */
[----:B------:R-:W-:Y:S02]  /*2050*/  SEL R5, R9, R5, !P0 ;  /* 0x0000000509057207 */ /* 0x000fe40004000000 */
[----:B------:R-:W-:Y:S02]  /*2060*/  SEL R20, R8, R20, !P1 ;  /* 0x0000001408147207 */ /* 0x000fe40004800000 */
[----:B------:R-:W-:Y:S01]  /*2070*/  SEL R21, R10, R21, !P1 ;  /* 0x000000150a157207 */ /* 0x000fe20004800000 */
[----:B----4-:R-:W-:-:S04]  /*2080*/  IMAD.HI.U32 R18, R19, R2, RZ ;  /* 0x0000000213127227 */ /* 0x010fc800078e00ff */
        /* <DEDUP_REMOVED lines=10> */
[----:B------:R-:W-:-:S04]  /*2130*/  @!P0 IMAD.HI.U32 R7, R21, R2, RZ ;  /* 0x0000000215078227 */ /* 0x000fc800078e00ff */
[----:B------:R-:W-:Y:S01]  /*2140*/  IMAD.MOV R2, RZ, RZ, -R6 ;  /* 0x000000ffff027224 */ /* 0x000fe200078e0a06 */
[----:B------:R-:W-:Y:S02]  /*2150*/  @!P0 SHF.R.U32.HI R3, RZ, R3, R7 ;  /* 0x00000003ff038219 */ /* 0x000fe40000011607 */
[----:B------:R-:W-:Y:S01]  /*2160*/  IADD3 R7, PT, PT, -R5, RZ, RZ ;  /* 0x000000ff05077210 */ /* 0x000fe20007ffe1ff */
[----:B------:R-:W-:Y:S01]  /*2170*/  IMAD R2, R40, R2, R5 ;  /* 0x0000000228027224 */ /* 0x000fe200078e0205 */
        /* <DEDUP_REMOVED lines=10> */
.L_x_33:
[----:B------:R-:W1:Y:S02]  /*2220*/  LDCU UR8, c[0x0][0xb30] ;  /* 0x00016600ff0877ac */ /* 0x000e640008000800 */
[----:B-1----:R-:W-:-:S09]  /*2230*/  UISETP.NE.AND UP0, UPT, UR8, 0x1, UPT ;  /* 0x000000010800788c */ /* 0x002fd2000bf05270 */
[----:B------:R-:W-:Y:S05]  /*2240*/  BRA.U UP0, `(.L_x_34) ;  /* 0x0000000100407547 */ /* 0x000fea000b800000 */
[----:B------:R-:W1:Y:S08]  /*2250*/  LDC.64 R4, c[0x0][0xb10] ;  /* 0x0002c400ff047b82 */ /* 0x000e700000000a00 */
[----:B------:R-:W2:Y:S08]  /*2260*/  LDC.64 R2, c[0x0][0xb18] ;  /* 0x0002c600ff027b82 */ /* 0x000eb00000000a00 */
[----:B------:R-:W3:Y:S08]  /*2270*/  LDC R6, c[0x0][0xb20] ;  /* 0x0002c800ff067b82 */ /* 0x000ef00000000800 */
[----:B------:R-:W4:Y:S01]  /*2280*/  LDC R7, c[0x0][0xb0c] ;  /* 0x0002c300ff077b82 */ /* 0x000f220000000800 */
[----:B-1----:R-:W-:-:S05]  /*2290*/  IMAD.HI.U32 R4, R10, R4, RZ ;  /* 0x000000040a047227 */ /* 0x002fca00078e00ff */
[----:B------:R-:W-:Y:S01]  /*22a0*/  SHF.R.U32.HI R4, RZ, R5, R4 ;  /* 0x00000005ff047219 */ /* 0x000fe20000011604 */
[----:B--2---:R-:W-:Y:S01]  /*22b0*/  IMAD.HI.U32 R3, R9, R3, RZ ;  /* 0x0000000309037227 */ /* 0x004fe200078e00ff */
[----:B------:R-:W-:-:S04]  /*22c0*/  ISETP.NE.AND P0, PT, R2, 0x1, PT ;  /* 0x000000010200780c */ /* 0x000fc80003f05270 */
[----:B---3--:R-:W-:-:S04]  /*22d0*/  SHF.R.U32.HI R3, RZ, R6, R3 ;  /* 0x00000006ff037219 */ /* 0x008fc80000011603 */
[----:B------:R-:W-:Y:S02]  /*22e0*/  SEL R3, R9, R3, !P0 ;  /* 0x0000000309037207 */ /* 0x000fe40004000000 */
[----:B----4-:R-:W-:-:S04]  /*22f0*/  ISETP.NE.AND P1, PT, R7, 0x1, PT ;  /* 0x000000010700780c */ /* 0x010fc80003f25270 */
[----:B------:R-:W-:-:S05]  /*2300*/  SEL R4, R10, R4, !P1 ;  /* 0x000000040a047207 */ /* 0x000fca0004800000 */
[----:B------:R-:W-:Y:S02]  /*2310*/  IMAD.IADD R5, R3, 0x1, -R4 ;  /* 0x0000000103057824 */ /* 0x000fe400078e0a04 */
[----:B------:R-:W-:Y:S02]  /*2320*/  IMAD.IADD R3, R4, 0x1, -R3 ;  /* 0x0000000104037824 */ /* 0x000fe400078e0a03 */
[----:B------:R-:W-:Y:S02]  /*2330*/  IMAD R10, R5, R7, R10 ;  /* 0x00000007050a7224 */ /* 0x000fe400078e020a */
[----:B------:R-:W-:-:S07]  /*2340*/  IMAD R9, R3, R2, R9 ;  /* 0x0000000203097224 */ /* 0x000fce00078e0209 */
.L_x_34:
[----:B------:R-:W-:Y:S01]  /*2350*/  VIADD R16, R16, 0x1 ;  /* 0x0000000110107836 */ /* 0x000fe20000000000 */
[----:B------:R-:W-:Y:S01]  /*2360*/  PLOP3.LUT P1, PT, PT, PT, PT, 0x80, 0x8 ;  /* 0x000000000008781c */ /* 0x000fe20003f2f070 */
[----:B------:R-:W-:Y:S02]  /*2370*/  IMAD.IADD R15, R10, 0x1, R87 ;  /* 0x000000010a0f7824 */ /* 0x000fe400078e0257 */
[----:B------:R-:W-:Y:S01]  /*2380*/  IMAD.IADD R14, R9, 0x1, R86 ;  /* 0x00000001090e7824 */ /* 0x000fe200078e0256 */
[----:B------:R-:W-:-:S04]  /*2390*/  ISETP.NE.AND P0, PT, R16, 0x2, PT ;  /* 0x000000021000780c */ /* 0x000fc80003f05270 */
[----:B------:R-:W-:Y:S02]  /*23a0*/  SEL R2, RZ, 0x1, P0 ;  /* 0x00000001ff027807 */ /* 0x000fe40000000000 */
[----:B------:R-:W-:Y:S02]  /*23b0*/  SEL R16, R16, RZ, P0 ;  /* 0x000000ff10107207 */ /* 0x000fe40000000000 */
[----:B------:R-:W-:Y:S01]  /*23c0*/  LOP3.LUT R13, R13, R2, RZ, 0x3c, !PT ;  /* 0x000000020d0d7212 */ /* 0x000fe200078e3cff */
[----:B------:R-:W-:Y:S06]  /*23d0*/  @P2 BRA `(.L_x_35) ;  /* 0xfffffff000402947 */ /* 0x000fec000383ffff */
[----:B------:R-:W-:Y:S01]  /*23e0*/  UIADD3 UR5, UPT, UPT, UR4, 0x10, URZ ;  /* 0x0000001004057890 */ /* 0x000fe2000fffe0ff */
[----:B------:R-:W-:-:S03]  /*23f0*/  SHF.L.U32 R2, R17, 0x1f, RZ ;  /* 0x0000001f11027819 */ /* 0x000fc600000006ff */
[----:B------:R-:W-:-:S09]  /*2400*/  ULEA UR4, UR6, UR5, 0x3 ;  /* 0x0000000506047291 */ /* 0x000fd2000f8e18ff */
[----:B------:R-:W1:Y:S02]  /*2410*/  SYNCS.PHASECHK.TRANS64.TRYWAIT P0, [UR4], R2 ;  /* 0x00000002ff0075a7 */ /* 0x000e640008001104 */
[----:B-1----:R-:W-:Y:S05]  /*2420*/  @!P0 BRA `(.L_x_36) ;  /* 0x0000005000d88947 */ /* 0x002fea0003800000 */
.L_x_118:
[----:B------:R-:W-:-:S04]  /*2430*/  UIADD3 UR6, UPT, UPT, UR6, 0x1, URZ ;  /* 0x0000000106067890 */ /* 0x000fc8000fffe0ff */
[----:B------:R-:W-:-:S04]  /*2440*/  UISETP.NE.AND UP0, UPT, UR6, 0x2, UPT ;  /* 0x000000020600788c */ /* 0x000fc8000bf05270 */
[----:B------:R-:W-:Y:S02]  /*2450*/  USEL UR4, URZ, 0x1, UP0 ;  /* 0x00000001ff047887 */ /* 0x000fe40008000000 */
[----:B------:R-:W-:-:S04]  /*2460*/  USEL UR6, UR6, URZ, UP0 ;  /* 0x000000ff06067287 */ /* 0x000fc80008000000 */
[----:B------:R-:W-:Y:S01]  /*2470*/  ULEA UR6, UR6, UR5, 0x3 ;  /* 0x0000000506067291 */ /* 0x000fe2000f8e18ff */
[----:B-1----:R-:W-:-:S04]  /*2480*/  LOP3.LUT R2, R17, UR4, RZ, 0x3c, !PT ;  /* 0x0000000411027c12 */ /* 0x002fc8000f8e3cff */
[----:B------:R-:W-:Y:S01]  /*2490*/  SHF.L.U32 R2, R2, 0x1f, RZ ;  /* 0x0000001f02027819 */ /* 0x000fe200000006ff */
[----:B----4-:R-:W-:-:S07]  /*24a0*/  IMAD.U32 R0, RZ, RZ, UR6 ;  /* 0x00000006ff007e24 */ /* 0x010fce000f8e00ff */
.L_x_37:
[----:B-1----:R1:W2:Y:S02]  /*24b0*/  SYNCS.PHASECHK.TRANS64.TRYWAIT P0, [R0+URZ], R2 ;  /* 0x00000002000075a7 */ /* 0x0022a400080011ff */
[----:B--2---:R-:W-:Y:S05]  /*24c0*/  @!P0 NANOSLEEP.SYNCS 0x989680 ;  /* 0x009896800000895d */ /* 0x004fea0003900000 */
[----:B------:R-:W2:Y:S02]  /*24d0*/  @!P0 SYNCS.PHASECHK.TRANS64 P0, [R0+URZ], R2 ;  /* 0x00000002000085a7 */ /* 0x000ea400080010ff */
[----:B--2---:R-:W-:Y:S05]  /*24e0*/  @P0 EXIT ;  /* 0x000000000000094d */ /* 0x004fea0003800000 */
[----:B------:R-:W-:Y:S05]  /*24f0*/  BRA `(.L_x_37) ;  /* 0xfffffffc00ec7947 */ /* 0x000fea000383ffff */
.L_x_17:
[----:B------:R-:W-:-:S04]  /*2500*/  UISETP.NE.AND UP1, UPT, UR37, URZ, UPT ;  /* 0x000000ff2500728c */ /* 0x000fc8000bf25270 */
[----:B------:R-:W-:-:S09]  /*2510*/  UISETP.NE.OR UP1, UPT, UR8, 0x1, UP1 ;  /* 0x000000010800788c */ /* 0x000fd20008f25670 */
[----:B------:R-:W-:Y:S05]  /*2520*/  BRA.U UP1, `(.L_x_38) ;  /* 0x0000000501487547 */ /* 0x000fea000b800000 */
[----:B------:R-:W-:Y:S01]  /*2530*/  ISETP.NE.AND P2, PT, R2, RZ, PT ;  /* 0x000000ff0200720c */ /* 0x000fe20003f45270 */
[----:B------:R-:W-:Y:S01]  /*2540*/  IMAD.MOV.U32 R12, RZ, RZ, 0x1 ;  /* 0x00000001ff0c7424 */ /* 0x000fe200078e00ff */
[----:B------:R-:W-:Y:S02]  /*2550*/  CS2R R10, SRZ ;  /* 0x00000000000a7805 */ /* 0x000fe4000001ff00 */
[----:B------:R-:W-:Y:S01]  /*2560*/  CS2R R8, SRZ ;  /* 0x0000000000087805 */ /* 0x000fe2000001ff00 */
[----:B------:R-:W-:Y:S01]  /*2570*/  UMOV UR4, 0x400 ;  /* 0x0000040000047882 */ /* 0x000fe20000000000 */
[----:B------:R-:W-:Y:S01]  /*2580*/  UMOV UR6, URZ ;  /* 0x000000ff00067c82 */ /* 0x000fe20008000000 */
[----:B------:R-:W-:-:S12]  /*2590*/  ULEA UR37, UR37, UR4, 0x18 ;  /* 0x0000000425257291 */ /* 0x000fd8000f8ec0ff */
.L_x_42:
[----:B------:R-:W-:Y:S02]  /*25a0*/  LEA R0, R8, UR37, 0x3 ;  /* 0x0000002508007c11 */ /* 0x000fe4000f8e18ff */
[----:B------:R-:W-:-:S03]  /*25b0*/  SHF.L.U32 R4, R9, 0x1f, RZ ;  /* 0x0000001f09047819 */ /* 0x000fc600000006ff */
[----:B------:R-:W-:Y:S01]  /*25c0*/  VIADD R5, R0, 0xd0 ;  /* 0x000000d000057836 */ /* 0x000fe20000000000 */
[----:B------:R-:W1:Y:S02]  /*25d0*/  SYNCS.PHASECHK.TRANS64.TRYWAIT P0, [R0+URZ+0xc0], R4 ;  /* 0x0000c004000075a7 */ /* 0x000e6400080011ff */
[----:B-1----:R-:W-:Y:S05]  /*25e0*/  @!P0 BRA `(.L_x_39) ;  /* 0x0000005000808947 */ /* 0x002fea0003800000 */
.L_x_119:
[----:B------:R-:W-:Y:S01]  /*25f0*/  ULEA UR5, UR6, UR37, 0x3 ;  /* 0x0000002506057291 */ /* 0x000fe2000f8e18ff */
[----:B-1----:R-:W-:Y:S01]  /*2600*/  PRMT R0, RZ, 0x654, R5 ;  /* 0x00000654ff007816 */ /* 0x002fe20000000005 */
[----:B------:R-:W-:Y:S01]  /*2610*/  @!P2 IMAD.MOV.U32 R4, RZ, RZ, 0x10 ;  /* 0x00000010ff04a424 */ /* 0x000fe200078e00ff */
[----:B------:R-:W-:Y:S01]  /*2620*/  SHF.L.U32 R5, R12, 0x1f, RZ ;  /* 0x0000001f0c057819 */ /* 0x000fe200000006ff */
[----:B------:R-:W-:Y:S01]  /*2630*/  UIADD3 UR4, UPT, UPT, UR5, 0x60, URZ ;  /* 0x0000006005047890 */ /* 0x000fe2000fffe0ff */
[----:B------:R1:W-:Y:S05]  /*2640*/  SYNCS.ARRIVE.TRANS64.RED.A1T0 RZ, [R0+URZ], RZ ;  /* 0x000000ff00ff79a7 */ /* 0x0003ea00081004ff */
[----:B------:R-:W-:Y:S01]  /*2650*/  IMAD.U32 R6, RZ, RZ, UR4 ;  /* 0x00000004ff067e24 */ /* 0x000fe2000f8e00ff */
[----:B------:R-:W2:Y:S04]  /*2660*/  SYNCS.PHASECHK.TRANS64.TRYWAIT P0, [UR5+0x70], R5 ;  /* 0x00007005ff0075a7 */ /* 0x000ea80008001105 */
[----:B------:R-:W-:Y:S01]  /*2670*/  PRMT R6, R2, 0x654, R6 ;  /* 0x0000065402067816 */ /* 0x000fe20000000006 */
[----:B-12---:R-:W-:Y:S06]  /*2680*/  @!P0 BRA `(.L_x_40) ;  /* 0x00000050006c8947 */ /* 0x006fec0003800000 */
.L_x_121:
[----:B------:R-:W-:Y:S01]  /*2690*/  ULEA UR4, UR6, UR37, 0x4 ;  /* 0x0000002506047291 */ /* 0x000fe2000f8e20ff */
[----:B------:R-:W-:Y:S01]  /*26a0*/  SEL R3, R6, R3, !P2 ;  /* 0x0000000306037207 */ /* 0x000fe20005000000 */
[----:B------:R-:W-:Y:S01]  /*26b0*/  UIADD3 UR5, UPT, UPT, UR5, 0x60, URZ ;  /* 0x0000006005057890 */ /* 0x000fe2000fffe0ff */
[----:B-1----:R-:W-:Y:S01]  /*26c0*/  LEA R0, R11, UR37, 0x3 ;  /* 0x000000250b007c11 */ /* 0x002fe2000f8e18ff */
[----:B------:R-:W-:Y:S01]  /*26d0*/  UIADD3 UR4, UPT, UPT, UR4, 0xf0, URZ ;  /* 0x000000f004047890 */ /* 0x000fe2000fffe0ff */
[----:B------:R1:W-:Y:S01]  /*26e0*/  @!P2 SYNCS.ARRIVE.TRANS64.RED RZ, [R3+URZ], R4 ;  /* 0x0000000403ffa9a7 */ /* 0x0003e200080004ff */
[----:B------:R-:W-:Y:S01]  /*26f0*/  UIADD3 UR6, UPT, UPT, UR6, 0x1, URZ ;  /* 0x0000000106067890 */ /* 0x000fe2000fffe0ff */
[----:B------:R-:W-:-:S03]  /*2700*/  VIADD R8, R8, 0x1 ;  /* 0x0000000108087836 */ /* 0x000fc60000000000 */
[----:B------:R-:W-:Y:S02]  /*2710*/  UISETP.NE.AND UP0, UPT, UR6, 0x2, UPT ;  /* 0x000000020600788c */ /* 0x000fe4000bf05270 */
[----:B------:R-:W-:Y:S01]  /*2720*/  ISETP.NE.AND P0, PT, R8, 0x2, PT ;  /* 0x000000020800780c */ /* 0x000fe20003f05270 */
[----:B------:R-:W-:Y:S06]  /*2730*/  UGETNEXTWORKID.BROADCAST [UR4], [UR5] ;  /* 0x00000000040073ca */ /* 0x000fec0008000100 */
[----:B------:R-:W-:Y:S02]  /*2740*/  USEL UR4, URZ, 0x1, UP0 ;  /* 0x00000001ff047887 */ /* 0x000fe40008000000 */
[----:B------:R-:W-:-:S04]  /*2750*/  USEL UR6, UR6, URZ, UP0 ;  /* 0x000000ff06067287 */ /* 0x000fc80008000000 */
[----:B------:R-:W-:Y:S02]  /*2760*/  LOP3.LUT R12, R12, UR4, RZ, 0x3c, !PT ;  /* 0x000000040c0c7c12 */ /* 0x000fe4000f8e3cff */
[----:B-1----:R-:W-:-:S04]  /*2770*/  SHF.L.U32 R4, R10, 0x1f, RZ ;  /* 0x0000001f0a047819 */ /* 0x002fc800000006ff */
[----:B------:R-:W1:Y:S02]  /*2780*/  SYNCS.PHASECHK.TRANS64.TRYWAIT P1, [R0+URZ+0x60], R4 ;  /* 0x00006004000075a7 */ /* 0x000e6400080211ff */
[----:B-1----:R-:W-:Y:S05]  /*2790*/  @!P1 BRA `(.L_x_41) ;  /* 0x0000005000409947 */ /* 0x002fea0003800000 */
.L_x_122:
[C---:B-1----:R-:W-:Y:S01]  /*27a0*/  LEA R4, R11.reuse, UR37, 0x4 ;  /* 0x000000250b047c11 */ /* 0x042fe2000f8e20ff */
[----:B------:R-:W-:Y:S01]  /*27b0*/  VIADD R0, R0, 0x70 ;  /* 0x0000007000007836 */ /* 0x000fe20000000000 */
[----:B------:R-:W-:Y:S01]  /*27c0*/  SEL R8, R8, RZ, P0 ;  /* 0x000000ff08087207 */ /* 0x000fe20000000000 */
[----:B------:R-:W-:-:S03]  /*27d0*/  VIADD R11, R11, 0x1 ;  /* 0x000000010b0b7836 */ /* 0x000fc60000000000 */
[----:B------:R-:W1:Y:S01]  /*27e0*/  LDS.128 R4, [R4+0xf0] ;  /* 0x0000f00004047984 */ /* 0x000e620000000c00 */
[----:B------:R-:W-:Y:S02]  /*27f0*/  PRMT R0, RZ, 0x654, R0 ;  /* 0x00000654ff007816 */ /* 0x000fe40000000000 */
[C---:B------:R-:W-:Y:S01]  /*2800*/  ISETP.NE.AND P1, PT, R11.reuse, 0x2, PT ;  /* 0x000000020b00780c */ /* 0x040fe20003f25270 */
[----:B------:R-:W-:Y:S01]  /*2810*/  @!PT LDS RZ, [RZ] ;  /* 0x00000000fffff984 */ /* 0x000fe20000000800 */
[----:B------:R-:W-:Y:S01]  /*2820*/  @!PT LDS RZ, [RZ] ;  /* 0x00000000fffff984 */ /* 0x000fe20000000800 */
[----:B------:R-:W-:Y:S01]  /*2830*/  @!PT LDS RZ, [RZ] ;  /* 0x00000000fffff984 */ /* 0x000fe20000000800 */
[----:B------:R-:W-:Y:S01]  /*2840*/  @!PT LDS RZ, [RZ] ;  /* 0x00000000fffff984 */ /* 0x000fe20000000800 */
[----:B------:R2:W-:Y:S06]  /*2850*/  MEMBAR.ALL.CTA ;  /* 0x0000000000007992 */ /* 0x0005ec0000008000 */
[----:B--2---:R-:W2:Y:S01]  /*2860*/  FENCE.VIEW.ASYNC.S ;  /* 0x00000000000073c6 */ /* 0x004ea20000000000 */
[----:B------:R-:W-:Y:S01]  /*2870*/  SEL R11, R11, RZ, P1 ;  /* 0x000000ff0b0b7207 */ /* 0x000fe20000800000 */
[----:B--2---:R2:W-:Y:S01]  /*2880*/  SYNCS.ARRIVE.TRANS64.RED.A1T0 RZ, [R0+URZ], RZ ;  /* 0x000000ff00ff79a7 */ /* 0x0045e200081004ff */
[----:B-1----:R-:W-:-:S02]  /*2890*/  LOP3.LUT P3, RZ, R6, 0x1, RZ, 0xc0, !PT ;  /* 0x0000000106ff7812 */ /* 0x002fc4000786c0ff */
[----:B------:R-:W-:-:S04]  /*28a0*/  SEL R4, RZ, 0x1, P1 ;  /* 0x00000001ff047807 */ /* 0x000fc80000800000 */
[----:B------:R-:W-:Y:S02]  /*28b0*/  LOP3.LUT R10, R10, R4, RZ, 0x3c, !PT ;  /* 0x000000040a0a7212 */ /* 0x000fe400078e3cff */
[----:B--2---:R-:W-:-:S04]  /*28c0*/  SEL R0, RZ, 0x1, P0 ;  /* 0x00000001ff007807 */ /* 0x004fc80000000000 */
[----:B------:R-:W-:Y:S01]  /*28d0*/  LOP3.LUT R9, R9, R0, RZ, 0x3c, !PT ;  /* 0x0000000009097212 */ /* 0x000fe200078e3cff */
[----:B------:R-:W-:Y:S06]  /*28e0*/  @P3 BRA `(.L_x_42) ;  /* 0xfffffffc002c3947 */ /* 0x000fec000383ffff */
[----:B------:R-:W-:Y:S01]  /*28f0*/  ULEA UR5, UR6, UR37, 0x3 ;  /* 0x0000002506057291 */ /* 0x000fe2000f8e18ff */
[----:B------:R-:W-:-:S08]  /*2900*/  SHF.L.U32 R2, R12, 0x1f, RZ ;  /* 0x0000001f0c027819 */ /* 0x000fd000000006ff */
[----:B------:R-:W1:Y:S02]  /*2910*/  SYNCS.PHASECHK.TRANS64 P0, [UR5+0x70], R2 ;  /* 0x00007002ff0075a7 */ /* 0x000e640008001005 */
[----:B-1----:R-:W-:Y:S05]  /*2920*/  @P0 BRA `(.L_x_43) ;  /* 0x0000000000080947 */ /* 0x002fea0003800000 */
[----:B------:R-:W1:Y:S02]  /*2930*/  SYNCS.PHASECHK.TRANS64.TRYWAIT P0, [UR5+0x70], R2 ;  /* 0x00007002ff0075a7 */ /* 0x000e640008001105 */
[----:B-1----:R-:W-:Y:S05]  /*2940*/  @!P0 BRA `(.L_x_44) ;  /* 0x0000004c00e88947 */ /* 0x002fea0003800000 */
.L_x_43:
[----:B------:R-:W-:-:S04]  /*2950*/  UIADD3 UR4, UPT, UPT, UR6, 0x1, URZ ;  /* 0x0000000106047890 */ /* 0x000fc8000fffe0ff */
[----:B------:R-:W-:-:S04]  /*2960*/  UISETP.NE.AND UP0, UPT, UR4, 0x2, UPT ;  /* 0x000000020400788c */ /* 0x000fc8000bf05270 */
[----:B------:R-:W-:Y:S02]  /*2970*/  USEL UR7, URZ, 0x1, UP0 ;  /* 0x00000001ff077887 */ /* 0x000fe40008000000 */
[----:B------:R-:W-:-:S04]  /*2980*/  USEL UR4, UR4, URZ, UP0 ;  /* 0x000000ff04047287 */ /* 0x000fc80008000000 */
[----:B------:R-:W-:Y:S01]  /*2990*/  ULEA UR4, UR4, UR37, 0x3 ;  /* 0x0000002504047291 */ /* 0x000fe2000f8e18ff */
[----:B-1----:R-:W-:-:S04]  /*29a0*/  LOP3.LUT R2, R12, UR7, RZ, 0x3c, !PT ;  /* 0x000000070c027c12 */ /* 0x002fc8000f8e3cff */
[----:B------:R-:W-:-:S04]  /*29b0*/  SHF.L.U32 R0, R2, 0x1f, RZ ;  /* 0x0000001f02007819 */ /* 0x000fc800000006ff */
[----:B------:R-:W1:Y:S02]  /*29c0*/  SYNCS.PHASECHK.TRANS64 P0, [UR4+0x70], R0 ;  /* 0x00007000ff0075a7 */ /* 0x000e640008001004 */
[----:B-1----:R-:W-:Y:S05]  /*29d0*/  @P0 EXIT ;  /* 0x000000000000094d */ /* 0x002fea0003800000 */
[----:B------:R-:W-:Y:S02]  /*29e0*/  SHF.L.U32 R2, R2, 0x1f, RZ ;  /* 0x0000001f02027819 */ /* 0x000fe400000006ff */
[----:B------:R-:W-:-:S07]  /*29f0*/  MOV R0, UR4 ;  /* 0x0000000400007c02 */ /* 0x000fce0008000f00 */
.L_x_45:
[----:B-1----:R1:W2:Y:S02]  /*2a00*/  SYNCS.PHASECHK.TRANS64.TRYWAIT P0, [R0+URZ+0x70], R2 ;  /* 0x00007002000075a7 */ /* 0x0022a400080011ff */
[----:B--2---:R-:W-:Y:S05]  /*2a10*/  @!P0 NANOSLEEP.SYNCS 0x989680 ;  /* 0x009896800000895d */ /* 0x004fea0003900000 */
[----:B------:R-:W2:Y:S02]  /*2a20*/  @!P0 SYNCS.PHASECHK.TRANS64 P0, [R0+URZ+0x70], R2 ;  /* 0x00007002000085a7 */ /* 0x000ea400080010ff */
[----:B--2---:R-:W-:Y:S05]  /*2a30*/  @P0 EXIT ;  /* 0x000000000000094d */ /* 0x004fea0003800000 */
[----:B------:R-:W-:Y:S05]  /*2a40*/  BRA `(.L_x_45) ;  /* 0xfffffffc00ec7947 */ /* 0x000fea000383ffff */
.L_x_38:
[----:B------:R-:W-:-:S09]  /*2a50*/  UISETP.NE.AND UP1, UPT, UR8, URZ, UPT ;  /* 0x000000ff0800728c */ /* 0x000fd2000bf25270 */
[----:B------:R-:W-:Y:S05]  /*2a60*/  BRA.U UP1, `(.L_x_46) ;  /* 0x0000001101247547 */ /* 0x000fea000b800000 */
[----:B------:R-:W-:Y:S01]  /*2a70*/  UMOV UR4, 0x40 ;  /* 0x0000004000047882 */ /* 0x000fe20000000000 */
[----:B------:R-:W-:Y:S01]  /*2a80*/  NOP ;  /* 0x0000000000007918 */ /* 0x000fe20000000000 */
[----:B------:R-:W-:Y:S01]  /*2a90*/  ULEA UR4, UR37, UR4, 0x18 ;  /* 0x0000000425047291 */ /* 0x000fe2000f8ec0ff */
[----:B------:R-:W-:Y:S02]  /*2aa0*/  UMOV UR5, 0x400 ;  /* 0x0000040000057882 */ /* 0x000fe40000000000 */
[----:B------:R-:W-:-:S06]  /*2ab0*/  ULEA UR37, UR37, UR5, 0x18 ;  /* 0x0000000525257291 */ /* 0x000fcc000f8ec0ff */
[----:B------:R-:W1:Y:S02]  /*2ac0*/  LDS.U8 R0, [UR4+0x1c] ;  /* 0x00001c04ff007984 */ /* 0x000e640008000000 */
[----:B-1----:R-:W-:-:S13]  /*2ad0*/  ISETP.NE.AND P0, PT, R0, RZ, PT ;  /* 0x000000ff0000720c */ /* 0x002fda0003f05270 */
[----:B------:R-:W-:Y:S05]  /*2ae0*/  @P0 BRA `(.L_x_47) ;  /* 0x0000000000580947 */ /* 0x000fea0003800000 */
[----:B------:R-:W-:-:S13]  /*2af0*/  ELECT P0, URZ, PT ;  /* 0x0000000000ff782f */ /* 0x000fda0003800000 */
[----:B------:R-:W-:Y:S05]  /*2b00*/  @!P0 BRA `(.L_x_48) ;  /* 0x0000000000608947 */ /* 0x000fea0003800000 */
[----:B------:R-:W-:Y:S01]  /*2b10*/  UMOV UR5, 0x10 ;  /* 0x0000001000057882 */ /* 0x000fe20000000000 */
[----:B------:R-:W-:Y:S01]  /*2b20*/  HFMA2 R0, -RZ, RZ, 0, 5.9604644775390625e-08 ;  /* 0x00000001ff007431 */ /* 0x000fe200000001ff */
[----:B------:R-:W-:-:S03]  /*2b30*/  MOV R2, 0xffff ;  /* 0x0000ffff00027802 */ /* 0x000fc60000000f00 */
[----:B------:R-:W-:Y:S04]  /*2b40*/  DEPBAR.LE SB1, 0x36 ;  /* 0x00009d800000791a */ /* 0x000fe80000000000 */
[----:B------:R-:W1:Y:S02]  /*2b50*/  UTCATOMSWS.FIND_AND_SET.ALIGN UP0, UR5, UR5 ;  /* 0x00000005000575e3 */ /* 0x000e640008000800 */
[----:B-1----:R-:W-:Y:S01]  /*2b60*/  MOV R3, UR5 ;  /* 0x0000000500037c02 */ /* 0x002fe20008000f00 */
[----:B------:R-:W-:Y:S06]  /*2b70*/  BRA.U UP0, `(.L_x_49) ;  /* 0x0000000100187547 */ /* 0x000fec000b800000 */
.L_x_50:
[----:B------:R-:W-:Y:S05]  /*2b80*/  NANOSLEEP 0x64 ;  /* 0x000000640000795d */ /* 0x000fea0003800000 */
[----:B------:R-:W-:-:S05]  /*2b90*/  UMOV UR5, 0x10 ;  /* 0x0000001000057882 */ /* 0x000fca0000000000 */
[----:B------:R-:W-:Y:S04]  /*2ba0*/  DEPBAR.LE SB1, 0x36 ;  /* 0x00009d800000791a */ /* 0x000fe80000000000 */
[----:B------:R-:W1:Y:S02]  /*2bb0*/  UTCATOMSWS.FIND_AND_SET.ALIGN UP0, UR5, UR5 ;  /* 0x00000005000575e3 */ /* 0x000e640008000800 */
[----:B-1----:R-:W-:Y:S01]  /*2bc0*/  MOV R3, UR5 ;  /* 0x0000000500037c02 */ /* 0x002fe20008000f00 */
[----:B------:R-:W-:Y:S05]  /*2bd0*/  BRA.U !UP0, `(.L_x_50) ;  /* 0xfffffffd08e87547 */ /* 0x000fea000b83ffff */
.L_x_49:
[-C--:B------:R-:W-:Y:S02]  /*2be0*/  SHF.L.U32 R2, R2, R3.reuse, RZ ;  /* 0x0000000302027219 */ /* 0x080fe400000006ff */
[----:B------:R-:W-:Y:S01]  /*2bf0*/  SHF.L.U32 R0, R0, R3, RZ ;  /* 0x0000000300007219 */ /* 0x000fe200000006ff */
[----:B------:R-:W-:Y:S02]  /*2c00*/  IMAD.SHL.U32 R3, R3, 0x20, RZ ;  /* 0x0000002003037824 */ /* 0x000fe400078e00ff */
[----:B------:R1:W-:Y:S04]  /*2c10*/  ATOMS.OR RZ, [UR4+0x14], R2 ;  /* 0x00001402ffff798c */ /* 0x0003e8000b000004 */
[----:B------:R1:W-:Y:S04]  /*2c20*/  ATOMS.OR RZ, [UR4+0x18], R0 ;  /* 0x00001800ffff798c */ /* 0x0003e8000b000004 */
[----:B------:R1:W-:Y:S01]  /*2c30*/  STS [UR37+0x110], R3 ;  /* 0x00011003ff007988 */ /* 0x0003e20008000825 */
[----:B------:R-:W-:Y:S05]  /*2c40*/  BRA `(.L_x_48) ;  /* 0x0000000000107947 */ /* 0x000fea0003800000 */
.L_x_47:
[----:B------:R-:W-:Y:S02]  /*2c50*/  MOV R0, 0xffffffff ;  /* 0xffffffff00007802 */ /* 0x000fe40000000f00 */
[----:B------:R-:W-:-:S03]  /*2c60*/  MOV R2, 0x2c90 ;  /* 0x00002c9000027802 */ /* 0x000fc60000000f00 */
[----:B------:R1:W-:Y:S04]  /*2c70*/  STS [UR37+0x110], R0 ;  /* 0x00011000ff007988 */ /* 0x0003e80008000825 */
[----:B-1-3-5:R-:W-:Y:S05]  /*2c80*/  CALL.REL.NOINC `($__internal_1_$__cuda_sm10x_tcgen05_guardrail_trap_phase_invalid_during_alloc) ;  /* 0x0000005000bc7944 */ /* 0x02afea0003c00000 */
.L_x_48:
[----:B------:R-:W-:Y:S05]  /*2c90*/  WARPSYNC.ALL ;  /* 0x0000000000007948 */ /* 0x000fea0003800000 */
[----:B------:R-:W2:Y:S01]  /*2ca0*/  S2UR UR5, SR_CgaCtaId ;  /* 0x00000000000579c3 */ /* 0x000ea20000008800 */
[----:B------:R-:W-:Y:S01]  /*2cb0*/  UMOV UR4, 0x400 ;  /* 0x0000040000047882 */ /* 0x000fe20000000000 */
[----:B------:R-:W-:-:S06]  /*2cc0*/  NOP ;  /* 0x0000000000007918 */ /* 0x000fcc0000000000 */
[----:B------:R-:W-:Y:S06]  /*2cd0*/  BAR.ARV 0x6, 0xa0 ;  /* 0x0182800000007b1d */ /* 0x000fec0000002000 */
[----:B------:R-:W4:Y:S01]  /*2ce0*/  LDCU UR7, c[0x0][0x38c] ;  /* 0x00007180ff0777ac */ /* 0x000f220008000800 */
[----:B------:R-:W-:Y:S01]  /*2cf0*/  IMAD.MOV.U32 R11, RZ, RZ, 0x1 ;  /* 0x00000001ff0b7424 */ /* 0x000fe200078e00ff */
[----:B------:R-:W-:Y:S01]  /*2d00*/  CS2R R8, SRZ ;  /* 0x0000000000087805 */ /* 0x000fe2000001ff00 */
[----:B------:R-:W-:Y:S01]  /*2d10*/  IMAD.MOV.U32 R10, RZ, RZ, RZ ;  /* 0x000000ffff0a7224 */ /* 0x000fe200078e00ff */
[----:B------:R-:W3:Y:S01]  /*2d20*/  LDCU UR6, c[0x0][0x38c] ;  /* 0x00007180ff0677ac */ /* 0x000ee20008000800 */
[----:B------:R-:W-:Y:S01]  /*2d30*/  UMOV UR15, URZ ;  /* 0x000000ff000f7c82 */ /* 0x000fe20008000000 */
[----:B------:R-:W-:Y:S01]  /*2d40*/  UMOV UR14, URZ ;  /* 0x000000ff000e7c82 */ /* 0x000fe20008000000 */
[----:B--2---:R-:W-:Y:S01]  /*2d50*/  ULEA UR5, UR5, UR4, 0x18 ;  /* 0x0000000405057291 */ /* 0x004fe2000f8ec0ff */
[----:B------:R-:W-:Y:S01]  /*2d60*/  UMOV UR32, 0x0 ;  /* 0x0000000000207882 */ /* 0x000fe20000000000 */
[----:B------:R-:W-:-:S02]  /*2d70*/  UMOV UR33, 0x8100010 ;  /* 0x0810001000217882 */ /* 0x000fc40000000000 */
[----:B------:R-:W-:Y:S02]  /*2d80*/  UIADD3 UR9, UPT, UPT, UR5, 0x6400, URZ ;  /* 0x0000640005097890 */ /* 0x000fe4000fffe0ff */
[----:B------:R-:W-:Y:S02]  /*2d90*/  UIADD3 UR10, UPT, UPT, UR5, 0x16400, URZ ;  /* 0x00016400050a7890 */ /* 0x000fe4000fffe0ff */
[----:B----4-:R-:W-:Y:S01]  /*2da0*/  UIADD3 UR7, UPT, UPT, UR7, 0x7f, URZ ;  /* 0x0000007f07077890 */ /* 0x010fe2000fffe0ff */
[----:B-1----:R-:W1:Y:S01]  /*2db0*/  LDS R0, [UR5+0x110] ;  /* 0x00011005ff007984 */ /* 0x002e620008000800 */
[----:B------:R-:W-:Y:S02]  /*2dc0*/  USHF.R.U32.HI UR9, URZ, 0x4, UR9 ;  /* 0x00000004ff097899 */ /* 0x000fe40008011609 */
[----:B------:R-:W-:Y:S02]  /*2dd0*/  USHF.R.S32.HI UR4, URZ, 0x1f, UR7 ;  /* 0x0000001fff047899 */ /* 0x000fe40008011407 */
[----:B------:R-:W-:-:S02]  /*2de0*/  USHF.R.U32.HI UR10, URZ, 0x4, UR10 ;  /* 0x00000004ff0a7899 */ /* 0x000fc4000801160a */
[----:B------:R-:W-:Y:S02]  /*2df0*/  ULEA.HI UR4, UR4, UR7, URZ, 0x7 ;  /* 0x0000000704047291 */ /* 0x000fe4000f8f38ff */
[----:B------:R-:W-:Y:S02]  /*2e00*/  ULOP3.LUT UR9, UR9, 0x3fff, URZ, 0xc0, !UPT ;  /* 0x00003fff09097892 */ /* 0x000fe4000f8ec0ff */
[----:B------:R-:W-:Y:S02]  /*2e10*/  USHF.R.S32.HI UR4, URZ, 0x7, UR4 ;  /* 0x00000007ff047899 */ /* 0x000fe40008011404 */
[----:B------:R-:W-:Y:S02]  /*2e20*/  ULOP3.LUT UR10, UR10, 0x3fff, URZ, 0xc0, !UPT ;  /* 0x00003fff0a0a7892 */ /* 0x000fe4000f8ec0ff */
[----:B------:R-:W-:Y:S01]  /*2e30*/  UISETP.LT.AND UP0, UPT, UR4, 0x1, UPT ;  /* 0x000000010400788c */ /* 0x000fe2000bf01270 */
[----:B------:R-:W-:Y:S01]  /*2e40*/  UMOV UR30, 0x0 ;  /* 0x00000000001e7882 */ /* 0x000fe20000000000 */
[----:B------:R-:W-:-:S02]  /*2e50*/  UMOV UR31, 0x8100010 ;  /* 0x08100010001f7882 */ /* 0x000fc40000000000 */
[----:B------:R-:W-:Y:S01]  /*2e60*/  USEL UR8, UR4, 0x1, !UP0 ;  /* 0x0000000104087887 */ /* 0x000fe2000c000000 */
[----:B------:R-:W-:Y:S01]  /*2e70*/  UMOV UR28, 0x0 ;  /* 0x00000000001c7882 */ /* 0x000fe20000000000 */
[----:B------:R-:W-:Y:S01]  /*2e80*/  UMOV UR29, 0x8100010 ;  /* 0x08100010001d7882 */ /* 0x000fe20000000000 */
[----:B------:R-:W-:Y:S01]  /*2e90*/  UMOV UR26, 0x0 ;  /* 0x00000000001a7882 */ /* 0x000fe20000000000 */
[----:B------:R-:W-:Y:S01]  /*2ea0*/  UMOV UR27, 0x8100010 ;  /* 0x08100010001b7882 */ /* 0x000fe20000000000 */
[----:B------:R-:W-:Y:S01]  /*2eb0*/  UMOV UR24, 0x0 ;  /* 0x0000000000187882 */ /* 0x000fe20000000000 */
[----:B------:R-:W-:Y:S01]  /*2ec0*/  UMOV UR25, 0x8100010 ;  /* 0x0810001000197882 */ /* 0x000fe20000000000 */
[----:B------:R-:W-:Y:S01]  /*2ed0*/  UMOV UR22, 0x0 ;  /* 0x0000000000167882 */ /* 0x000fe20000000000 */
[----:B------:R-:W-:Y:S01]  /*2ee0*/  UMOV UR23, 0x8100010 ;  /* 0x0810001000177882 */ /* 0x000fe20000000000 */
[----:B------:R-:W-:Y:S02]  /*2ef0*/  ULOP3.LUT UR9, UR9, 0x10000, URZ, 0xfc, !UPT ;  /* 0x0001000009097892 */ /* 0x000fe4000f8efcff */
[----:B------:R-:W-:-:S02]  /*2f00*/  ULOP3.LUT UR10, UR10, 0x10000, URZ, 0xfc, !UPT ;  /* 0x000100000a0a7892 */ /* 0x000fc4000f8efcff */
[----:B------:R-:W-:Y:S02]  /*2f10*/  UIADD3 UR8, UPT, UPT, -UR8, URZ, URZ ;  /* 0x000000ff08087290 */ /* 0x000fe4000fffe1ff */
[----:B---3--:R-:W-:Y:S01]  /*2f20*/  UISETP.GE.AND UP3, UPT, UR6, 0x1, UPT ;  /* 0x000000010600788c */ /* 0x008fe2000bf66270 */
[----:B------:R-:W-:Y:S01]  /*2f30*/  UMOV UR20, 0x0 ;  /* 0x0000000000147882 */ /* 0x000fe20000000000 */
[----:B------:R-:W-:Y:S01]  /*2f40*/  UMOV UR21, 0x8100010 ;  /* 0x0810001000157882 */ /* 0x000fe20000000000 */
[----:B------:R-:W-:Y:S01]  /*2f50*/  UMOV UR18, 0x0 ;  /* 0x0000000000127882 */ /* 0x000fe20000000000 */
[----:B-1----:R-:W-:Y:S01]  /*2f60*/  R2UR UR16, R0 ;  /* 0x00000000001072ca */ /* 0x002fe200000e0000 */
[----:B------:R-:W-:-:S14]  /*2f70*/  UMOV UR19, 0x8100010 ;  /* 0x0810001000137882 */ /* 0x000fdc0000000000 */
.L_x_57:
[----:B------:R-:W-:Y:S02]  /*2f80*/  LEA R0, R10, UR5, 0x3 ;  /* 0x000000050a007c11 */ /* 0x000fe4000f8e18ff */
[----:B------:R-:W-:Y:S02]  /*2f90*/  SHF.L.U32 R2, R9, 0x1f, RZ ;  /* 0x0000001f09027819 */ /* 0x000fe400000006ff */
[----:B------:R-:W-:Y:S01]  /*2fa0*/  PLOP3.LUT P0, PT, PT, PT, UP3, 0x80, 0x8 ;  /* 0x000000000008781c */ /* 0x000fe20003f0f038 */
[----:B------:R-:W-:Y:S01]  /*2fb0*/  VIADD R3, R0, 0x70 ;  /* 0x0000007000037836 */ /* 0x000fe20000000000 */
[----:B-1----:R-:W1:Y:S02]  /*2fc0*/  SYNCS.PHASECHK.TRANS64.TRYWAIT P1, [R0+URZ+0x60], R2 ;  /* 0x00006002000075a7 */ /* 0x002e6400080211ff */
[----:B-1-3--:R-:W-:Y:S09]  /*2fd0*/  @!P1 BRA `(.L_x_51) ;  /* 0x00000048005c9947 */ /* 0x00aff20003800000 */
.L_x_124:
[----:B------:R-:W-:Y:S01]  /*2fe0*/  LEA R4, R10, UR5, 0x4 ;  /* 0x000000050a047c11 */ /* 0x000fe2000f8e20ff */
[----:B------:R-:W-:Y:S01]  /*2ff0*/  @UP3 ULEA UR7, UR14, UR5, 0x3 ;  /* 0x000000050e073291 */ /* 0x000fe2000f8e18ff */
[----:B------:R-:W-:Y:S01]  /*3000*/  PLOP3.LUT P2, PT, PT, PT, PT, 0x80, 0x8 ;  /* 0x000000000008781c */ /* 0x000fe20003f4f070 */
[----:B------:R-:W-:Y:S01]  /*3010*/  ULEA UR6, UR15, UR5, 0x3 ;  /* 0x000000050f067291 */ /* 0x000fe2000f8e18ff */
[----:B------:R-:W-:Y:S02]  /*3020*/  PRMT R3, RZ, 0x654, R3 ;  /* 0x00000654ff037816 */ /* 0x000fe40000000003 */
[----:B------:R-:W2:Y:S01]  /*3030*/  LDS.128 R4, [R4+0xf0] ;  /* 0x0000f00004047984 */ /* 0x000ea20000000c00 */
[----:B-1----:R-:W-:Y:S02]  /*3040*/  @P0 SHF.L.U32 R2, R8, 0x1f, RZ ;  /* 0x0000001f08020819 */ /* 0x002fe400000006ff */
[----:B------:R-:W-:Y:S01]  /*3050*/  SHF.L.U32 R0, R11, 0x1f, RZ ;  /* 0x0000001f0b007819 */ /* 0x000fe200000006ff */
[----:B------:R-:W-:Y:S01]  /*3060*/  @!PT LDS RZ, [RZ] ;  /* 0x00000000fffff984 */ /* 0x000fe20000000800 */
[----:B------:R-:W-:Y:S01]  /*3070*/  @!PT LDS RZ, [RZ] ;  /* 0x00000000fffff984 */ /* 0x000fe20000000800 */
[----:B------:R-:W-:Y:S01]  /*3080*/  @!PT LDS RZ, [RZ] ;  /* 0x00000000fffff984 */ /* 0x000fe20000000800 */
[----:B------:R-:W-:Y:S01]  /*3090*/  @!PT LDS RZ, [RZ] ;  /* 0x00000000fffff984 */ /* 0x000fe20000000800 */
[----:B------:R1:W-:Y:S06]  /*30a0*/  MEMBAR.ALL.CTA ;  /* 0x0000000000007992 */ /* 0x0003ec0000008000 */
[----:B-1----:R-:W1:Y:S02]  /*30b0*/  FENCE.VIEW.ASYNC.S ;  /* 0x00000000000073c6 */ /* 0x002e640000000000 */
[----:B-1----:R1:W-:Y:S01]  /*30c0*/  SYNCS.ARRIVE.TRANS64.RED.A1T0 RZ, [R3+URZ], RZ ;  /* 0x000000ff03ff79a7 */ /* 0x0023e200081004ff */
[----:B------:R1:W3:Y:S01]  /*30d0*/  @P0 SYNCS.PHASECHK.TRANS64.TRYWAIT P2, [UR7], R2 ;  /* 0x00000002ff0005a7 */ /* 0x0002e20008041107 */
[----:B------:R-:W-:Y:S01]  /*30e0*/  ULEA UR7, UR15, UR16, 0x6 ;  /* 0x000000100f077291 */ /* 0x000fe2000f8e30ff */
[----:B--2---:R-:W-:Y:S01]  /*30f0*/  LOP3.LUT P1, RZ, R6, 0x1, RZ, 0xc0, !PT ;  /* 0x0000000106ff7812 */ /* 0x004fe2000782c0ff */
[----:B------:R-:W2:Y:S02]  /*3100*/  SYNCS.PHASECHK.TRANS64.TRYWAIT P0, [UR6+0xa0], R0 ;  /* 0x0000a000ff0075a7 */ /* 0x000ea40008001106 */
[----:B-123--:R-:W-:Y:S10]  /*3110*/  @!P0 BRA `(.L_x_52) ;  /* 0x0000004800208947 */ /* 0x00eff40003800000 */
.L_x_126:
[----:B------:R-:W-:Y:S01]  /*3120*/  IADD3 R10, PT, PT, R10, 0x1, RZ ;  /* 0x000000010a0a7810 */ /* 0x000fe20007ffe0ff */
[----:B------:R-:W-:Y:S06]  /*3130*/  BRA.U !UP3, `(.L_x_53) ;  /* 0x000000050b107547 */ /* 0x000fec000b800000 */
[----:B------:R-:W-:Y:S01]  /*3140*/  UPLOP3.LUT UP4, UPT, UPT, UPT, UPT, 0x40, 0x4 ;  /* 0x000000000004789c */ /* 0x000fe20003f8e870 */
[----:B------:R-:W-:Y:S01]  /*3150*/  UMOV UR13, UR8 ;  /* 0x00000008000d7c82 */ /* 0x000fe20008000000 */
[----:B------:R-:W-:Y:S01]  /*3160*/  UMOV UR12, UR4 ;  /* 0x00000004000c7c82 */ /* 0x000fe20008000000 */
[----:B------:R-:W-:-:S08]  /*3170*/  UMOV UR17, UR14 ;  /* 0x0000000e00117c82 */ /* 0x000fd00008000000 */
.L_x_56:
[----:B------:R-:W-:Y:S02]  /*3180*/  UIADD3 UR13, UPT, UPT, UR13, 0x1, URZ ;  /* 0x000000010d0d7890 */ /* 0x000fe4000fffe0ff */
[----:B--2---:R-:W-:Y:S02]  /*3190*/  ULEA UR11, UR17, UR5, 0x3 ;  /* 0x00000005110b7291 */ /* 0x004fe4000f8e18ff */
[----:B------:R-:W-:Y:S01]  /*31a0*/  UISETP.NE.AND UP0, UPT, UR13, URZ, UPT ;  /* 0x000000ff0d00728c */ /* 0x000fe2000bf05270 */
[----:B---3--:R-:W-:Y:S10]  /*31b0*/  @P2 BRA `(.L_x_54) ;  /* 0x00000000000c2947 */ /* 0x008ff40003800000 */
[----:B-1----:R-:W-:Y:S04]  /*31c0*/  SHF.L.U32 R2, R8, 0x1f, RZ ;  /* 0x0000001f08027819 */ /* 0x002fe800000006ff */
[----:B------:R-:W1:Y:S02]  /*31d0*/  SYNCS.PHASECHK.TRANS64.TRYWAIT P0, [UR11], R2 ;  /* 0x00000002ff0075a7 */ /* 0x000e64000800110b */
[----:B-1----:R-:W-:Y:S05]  /*31e0*/  @!P0 BRA `(.L_x_55) ;  /* 0x0000004800048947 */ /* 0x002fea0003800000 */
.L_x_54:
[----:B------:R-:W-:Y:S01]  /*31f0*/  UISETP.NE.AND UP1, UPT, UR12, 0x1, UPT ;  /* 0x000000010c00788c */ /* 0x000fe2000bf25270 */
[----:B------:R-:W-:Y:S01]  /*3200*/  PLOP3.LUT P2, PT, PT, PT, PT, 0x80, 0x8 ;  /* 0x000000000008781c */ /* 0x000fe20003f4f070 */
[----:B------:R-:W-:Y:S02]  /*3210*/  UIADD3 UR14, UPT, UPT, UR17, 0x1, URZ ;  /* 0x00000001110e7890 */ /* 0x000fe4000fffe0ff */
[----:B------:R-:W-:Y:S02]  /*3220*/  ULEA UR64, UR17, UR10, 0xa ;  /* 0x0000000a11407291 */ /* 0x000fe4000f8e50ff */
[----:B------:R-:W-:Y:S01]  /*3230*/  UISETP.NE.AND UP2, UPT, UR14, 0x2, UPT ;  /* 0x000000020e00788c */ /* 0x000fe2000bf45270 */
[----:B------:R-:W-:Y:S01]  /*3240*/  PLOP3.LUT P0, PT, PT, PT, UP1, 0x80, 0x8 ;  /* 0x000000000008781c */ /* 0x000fe20003f0f018 */
[----:B------:R-:W-:Y:S02]  /*3250*/  ULEA UR62, UR17, UR9, 0xb ;  /* 0x00000009113e7291 */ /* 0x000fe4000f8e58ff */
[----:B------:R-:W-:Y:S02]  /*3260*/  USEL UR35, URZ, 0x1, UP2 ;  /* 0x00000001ff237887 */ /* 0x000fe40009000000 */
[----:B------:R-:W-:Y:S02]  /*3270*/  USEL UR14, UR14, URZ, UP2 ;  /* 0x000000ff0e0e7287 */ /* 0x000fe40009000000 */
[----:B------:R-:W-:Y:S02]  /*3280*/  UIADD3 UR60, UPT, UPT, UR64, 0x2, URZ ;  /* 0x00000002403c7890 */ /* 0x000fe4000fffe0ff */
[----:B------:R-:W-:Y:S01]  /*3290*/  @UP1 ULEA UR34, UR14, UR5, 0x3 ;  /* 0x000000050e221291 */ /* 0x000fe2000f8e18ff */
[----:B------:R-:W-:Y:S01]  /*32a0*/  LOP3.LUT R8, R8, UR35, RZ, 0x3c, !PT ;  /* 0x0000002308087c12 */ /* 0x000fe2000f8e3cff */
[----:B------:R-:W-:Y:S02]  /*32b0*/  UIADD3 UR58, UPT, UPT, UR62, 0x2, URZ ;  /* 0x000000023e3a7890 */ /* 0x000fe4000fffe0ff */
[----:B------:R-:W-:Y:S01]  /*32c0*/  UIADD3 UR56, UPT, UPT, UR64, 0x4, URZ ;  /* 0x0000000440387890 */ /* 0x000fe2000fffe0ff */
[----:B-1----:R-:W-:Y:S01]  /*32d0*/  @P0 SHF.L.U32 R0, R8, 0x1f, RZ ;  /* 0x0000001f08000819 */ /* 0x002fe200000006ff */
[----:B------:R-:W-:Y:S02]  /*32e0*/  UIADD3 UR54, UPT, UPT, UR62, 0x4, URZ ;  /* 0x000000043e367890 */ /* 0x000fe4000fffe0ff */
[----:B------:R-:W-:Y:S01]  /*32f0*/  UIADD3 UR52, UPT, UPT, UR64, 0x6, URZ ;  /* 0x0000000640347890 */ /* 0x000fe2000fffe0ff */
[----:B------:R2:W3:Y:S01]  /*3300*/  @P0 SYNCS.PHASECHK.TRANS64.TRYWAIT P2, [UR34], R0 ;  /* 0x00000000ff0005a7 */ /* 0x0004e20008041122 */
[----:B------:R-:W-:Y:S02]  /*3310*/  UIADD3 UR50, UPT, UPT, UR62, 0x6, URZ ;  /* 0x000000063e327890 */ /* 0x000fe4000fffe0ff */
        /* <DEDUP_REMOVED lines=9> */
[----:B------:R-:W-:Y:S01]  /*33b0*/  UIADD3 UR12, UPT, UPT, UR12, -0x1, URZ ;  /* 0xffffffff0c0c7890 */ /* 0x000fe2000fffe0ff */
[----:B------:R-:W-:Y:S01]  /*33c0*/  UMOV UR65, 0x40004040 ;  /* 0x4000404000417882 */ /* 0x000fe20000000000 */
[----:B------:R-:W-:Y:S01]  /*33d0*/  UMOV UR63, 0x40004040 ;  /* 0x40004040003f7882 */ /* 0x000fe20000000000 */
[----:B------:R-:W-:Y:S01]  /*33e0*/  UMOV UR61, 0x40004040 ;  /* 0x40004040003d7882 */ /* 0x000fe20000000000 */
[----:B------:R2:W-:Y:S01]  /*33f0*/  UTCHMMA gdesc[UR62], gdesc[UR64], tmem[UR7], tmem[UR32], idesc[UR33], UP4 ;  /* 0x00ff20403e0075ea */ /* 0x0005e2000a000007 */
[----:B------:R-:W-:Y:S01]  /*3400*/  UPLOP3.LUT UP4, UPT, UPT, UPT, UPT, 0x80, 0x8 ;  /* 0x000000000008789c */ /* 0x000fe20003f8f070 */
[----:B------:R-:W-:Y:S01]  /*3410*/  UMOV UR59, 0x40004040 ;  /* 0x40004040003b7882 */ /* 0x000fe20000000000 */
[----:B------:R-:W-:Y:S01]  /*3420*/  UMOV UR57, 0x40004040 ;  /* 0x4000404000397882 */ /* 0x000fe20000000000 */
[----:B------:R2:W-:Y:S01]  /*3430*/  UTCHMMA gdesc[UR58], gdesc[UR60], tmem[UR7], tmem[UR30], idesc[UR31], UPT ;  /* 0x00ff1e3c3a0075ea */ /* 0x0005e2000b800007 */
        /* <DEDUP_REMOVED lines=14> */
[----:B------:R-:W-:Y:S01]  /*3520*/  UMOV UR35, 0x40004040 ;  /* 0x4000404000237882 */ /* 0x000fe20000000000 */
[----:B------:R2:W-:Y:S01]  /*3530*/  UTCHMMA gdesc[UR38], gdesc[UR40], tmem[UR7], tmem[UR20], idesc[UR21], UPT ;  /* 0x00ff1428260075ea */ /* 0x0005e2000b800007 */
[----:B------:R2:W-:Y:S01]  /*3540*/  UTCHMMA gdesc[UR34], gdesc[UR36], tmem[UR7], tmem[UR18], idesc[UR19], UPT ;  /* 0x00ff1224220075ea */ /* 0x0005e2000b800007 */
[----:B------:R2:W-:Y:S01]  /*3550*/  UTCBAR [UR11], URZ ;  /* 0x000000ff0b0073e9 */ /* 0x0005e200080000ff */
[----:B------:R-:W-:Y:S01]  /*3560*/  UMOV UR17, UR14 ;  /* 0x0000000e00117c82 */ /* 0x000fe20008000000 */
[----:B------:R-:W-:Y:S05]  /*3570*/  BRA.U UP0, `(.L_x_56) ;  /* 0xfffffffd00007547 */ /* 0x000fea000b83ffff */
.L_x_53:
[----:B------:R-:W-:Y:S01]  /*3580*/  UIADD3 UR15, UPT, UPT, UR15, 0x1, URZ ;  /* 0x000000010f0f7890 */ /* 0x000fe2000fffe0ff */
[C---:B------:R-:W-:Y:S01]  /*3590*/  ISETP.NE.AND P0, PT, R10.reuse, 0x2, PT ;  /* 0x000000020a00780c */ /* 0x040fe20003f05270 */
[----:B--2---:R-:W-:Y:S02]  /*35a0*/  UIADD3 UR7, UPT, UPT, UR6, 0x80, URZ ;  /* 0x0000008006077890 */ /* 0x004fe4000fffe0ff */
[----:B------:R-:W-:Y:S01]  /*35b0*/  UISETP.NE.AND UP0, UPT, UR15, 0x4, UPT ;  /* 0x000000040f00788c */ /* 0x000fe2000bf05270 */
[----:B-1----:R-:W-:Y:S02]  /*35c0*/  SEL R0, RZ, 0x1, P0 ;  /* 0x00000001ff007807 */ /* 0x002fe40000000000 */
[----:B------:R-:W-:Y:S01]  /*35d0*/  SEL R10, R10, RZ, P0 ;  /* 0x000000ff0a0a7207 */ /* 0x000fe20000000000 */
[----:B------:R-:W-:Y:S01]  /*35e0*/  USEL UR6, URZ, 0x1, UP0 ;  /* 0x00000001ff067887 */ /* 0x000fe20008000000 */
[----:B------:R-:W-:Y:S01]  /*35f0*/  LOP3.LUT R9, R9, R0, RZ, 0x3c, !PT ;  /* 0x0000000009097212 */ /* 0x000fe200078e3cff */
[----:B------:R-:W-:Y:S01]  /*3600*/  USEL UR15, UR15, URZ, UP0 ;  /* 0x000000ff0f0f7287 */ /* 0x000fe20008000000 */
[----:B------:R1:W-:Y:S03]  /*3610*/  UTCBAR [UR7], URZ ;  /* 0x000000ff070073e9 */ /* 0x0003e600080000ff */
[----:B------:R-:W-:Y:S01]  /*3620*/  LOP3.LUT R11, R11, UR6, RZ, 0x3c, !PT ;  /* 0x000000060b0b7c12 */ /* 0x000fe2000f8e3cff */
[----:B------:R-:W-:Y:S07]  /*3630*/  @P1 BRA `(.L_x_57) ;  /* 0xfffffff800501947 */ /* 0x000fee000383ffff */
[----:B------:R-:W2:Y:S01]  /*3640*/  S2UR UR4, SR_CgaCtaId ;  /* 0x00000000000479c3 */ /* 0x000ea20000008800 */
[----:B------:R-:W-:Y:S01]  /*3650*/  ELECT P0, URZ, PT ;  /* 0x0000000000ff782f */ /* 0x000fe20003800000 */
[----:B------:R-:W-:Y:S01]  /*3660*/  IMAD.MOV.U32 R0, RZ, RZ, 0x1 ;  /* 0x00000001ff007424 */ /* 0x000fe200078e00ff */
[----:B------:R-:W-:Y:S01]  /*3670*/  UIADD3 UR5, UPT, UPT, UR5, 0xa0, URZ ;  /* 0x000000a005057890 */ /* 0x000fe2000fffe0ff */
[----:B------:R-:W-:Y:S01]  /*3680*/  SHF.L.U32 R2, R11, 0x1f, RZ ;  /* 0x0000001f0b027819 */ /* 0x000fe200000006ff */
[----:B------:R-:W-:-:S03]  /*3690*/  UMOV UR6, 0x40 ;  /* 0x0000004000067882 */ /* 0x000fc60000000000 */
[----:B------:R-:W-:Y:S01]  /*36a0*/  UVIRTCOUNT.DEALLOC.SMPOOL 0x80 ;  /* 0x000000800000784c */ /* 0x000fe20000000000 */
[----:B--2---:R-:W-:Y:S02]  /*36b0*/  ULEA UR4, UR4, UR6, 0x18 ;  /* 0x0000000604047291 */ /* 0x004fe4000f8ec0ff */
[----:B------:R-:W-:-:S07]  /*36c0*/  ULEA UR6, UR15, UR5, 0x3 ;  /* 0x000000050f067291 */ /* 0x000fce000f8e18ff */
[----:B------:R2:W-:Y:S02]  /*36d0*/  @P0 STS.U8 [UR4+0x1c], R0 ;  /* 0x00001c00ff000988 */ /* 0x0005e40008000004 */
[----:B------:R-:W4:Y:S02]  /*36e0*/  SYNCS.PHASECHK.TRANS64.TRYWAIT P0, [UR6], R2 ;  /* 0x00000002ff0075a7 */ /* 0x000f240008001106 */
[----:B--2-4-:R-:W-:Y:S05]  /*36f0*/  @!P0 BRA `(.L_x_58) ;  /* 0x0000004000d88947 */ /* 0x014fea0003800000 */
.L_x_129:
[----:B-1----:R-:W-:-:S04]  /*3700*/  UIADD3 UR7, UPT, UPT, UR15, 0x1, URZ ;  /* 0x000000010f077890 */ /* 0x002fc8000fffe0ff */
[----:B------:R-:W-:-:S04]  /*3710*/  UISETP.NE.AND UP0, UPT, UR7, 0x4, UPT ;  /* 0x000000040700788c */ /* 0x000fc8000bf05270 */
[----:B------:R-:W-:Y:S02]  /*3720*/  USEL UR8, URZ, 0x1, UP0 ;  /* 0x00000001ff087887 */ /* 0x000fe40008000000 */
[----:B------:R-:W-:-:S04]  /*3730*/  USEL UR7, UR7, URZ, UP0 ;  /* 0x000000ff07077287 */ /* 0x000fc80008000000 */
[----:B------:R-:W-:Y:S01]  /*3740*/  ULEA UR6, UR7, UR5, 0x3 ;  /* 0x0000000507067291 */ /* 0x000fe2000f8e18ff */
[----:B--2---:R-:W-:-:S04]  /*3750*/  LOP3.LUT R2, R11, UR8, RZ, 0x3c, !PT ;  /* 0x000000080b027c12 */ /* 0x004fc8000f8e3cff */
[----:B------:R-:W-:-:S04]  /*3760*/  SHF.L.U32 R3, R2, 0x1f, RZ ;  /* 0x0000001f02037819 */ /* 0x000fc800000006ff */
[----:B------:R-:W1:Y:S02]  /*3770*/  SYNCS.PHASECHK.TRANS64.TRYWAIT P0, [UR6], R3 ;  /* 0x00000003ff0075a7 */ /* 0x000e640008001106 */
[----:B-1----:R-:W-:Y:S05]  /*3780*/  @!P0 BRA `(.L_x_59) ;  /* 0x0000004000cc8947 */ /* 0x002fea0003800000 */
.L_x_131:
[----:B------:R-:W-:-:S04]  /*3790*/  UIADD3 UR7, UPT, UPT, UR7, 0x1, URZ ;  /* 0x0000000107077890 */ /* 0x000fc8000fffe0ff */
[----:B------:R-:W-:-:S04]  /*37a0*/  UISETP.NE.AND UP0, UPT, UR7, 0x4, UPT ;  /* 0x000000040700788c */ /* 0x000fc8000bf05270 */
[----:B------:R-:W-:Y:S02]  /*37b0*/  USEL UR8, URZ, 0x1, UP0 ;  /* 0x00000001ff087887 */ /* 0x000fe40008000000 */
[----:B------:R-:W-:-:S04]  /*37c0*/  USEL UR7, UR7, URZ, UP0 ;  /* 0x000000ff07077287 */ /* 0x000fc80008000000 */
[----:B------:R-:W-:Y:S01]  /*37d0*/  ULEA UR6, UR7, UR5, 0x3 ;  /* 0x0000000507067291 */ /* 0x000fe2000f8e18ff */
[----:B------:R-:W-:-:S04]  /*37e0*/  LOP3.LUT R2, R2, UR8, RZ, 0x3c, !PT ;  /* 0x0000000802027c12 */ /* 0x000fc8000f8e3cff */
[----:B-1----:R-:W-:-:S04]  /*37f0*/  SHF.L.U32 R3, R2, 0x1f, RZ ;  /* 0x0000001f02037819 */ /* 0x002fc800000006ff */
[----:B------:R-:W1:Y:S02]  /*3800*/  SYNCS.PHASECHK.TRANS64.TRYWAIT P0, [UR6], R3 ;  /* 0x00000003ff0075a7 */ /* 0x000e640008001106 */
[----:B-1----:R-:W-:Y:S05]  /*3810*/  @!P0 BRA `(.L_x_60) ;  /* 0x0000004000c08947 */ /* 0x002fea0003800000 */
.L_x_133:
[----:B------:R-:W-:-:S04]  /*3820*/  UIADD3 UR7, UPT, UPT, UR7, 0x1, URZ ;  /* 0x0000000107077890 */ /* 0x000fc8000fffe0ff */
[----:B------:R-:W-:-:S04]  /*3830*/  UISETP.NE.AND UP0, UPT, UR7, 0x4, UPT ;  /* 0x000000040700788c */ /* 0x000fc8000bf05270 */
[----:B------:R-:W-:Y:S02]  /*3840*/  USEL UR6, URZ, 0x1, UP0 ;  /* 0x00000001ff067887 */ /* 0x000fe40008000000 */
[----:B------:R-:W-:-:S04]  /*3850*/  USEL UR7, UR7, URZ, UP0 ;  /* 0x000000ff07077287 */ /* 0x000fc80008000000 */
[----:B------:R-:W-:Y:S01]  /*3860*/  ULEA UR7, UR7, UR5, 0x3 ;  /* 0x0000000507077291 */ /* 0x000fe2000f8e18ff */
[----:B------:R-:W-:-:S04]  /*3870*/  LOP3.LUT R2, R2, UR6, RZ, 0x3c, !PT ;  /* 0x0000000602027c12 */ /* 0x000fc8000f8e3cff */
[----:B------:R-:W-:-:S04]  /*3880*/  SHF.L.U32 R2, R2, 0x1f, RZ ;  /* 0x0000001f02027819 */ /* 0x000fc800000006ff */
[----:B------:R-:W2:Y:S02]  /*3890*/  SYNCS.PHASECHK.TRANS64.TRYWAIT P0, [UR7], R2 ;  /* 0x00000002ff0075a7 */ /* 0x000ea40008001107 */
[----:B--2---:R-:W-:Y:S05]  /*38a0*/  @!P0 BRA `(.L_x_61) ;  /* 0x0000004000b48947 */ /* 0x004fea0003800000 */
.L_x_135:
[----:B------:R-:W-:Y:S01]  /*38b0*/  NOP ;  /* 0x0000000000007918 */ /* 0x000fe20000000000 */
[----:B-1----:R-:W1:Y:S01]  /*38c0*/  LDS R0, [UR4+0x14] ;  /* 0x00001404ff007984 */ /* 0x002e620008000800 */
[----:B------:R-:W-:Y:S01]  /*38d0*/  ULOP3.LUT UR6, UR16, 0xffff, URZ, 0xc0, !UPT ;  /* 0x0000ffff10067892 */ /* 0x000fe2000f8ec0ff */
[----:B------:R-:W-:Y:S01]  /*38e0*/  UMOV UR8, 0xffff ;  /* 0x0000ffff00087882 */ /* 0x000fe20000000000 */
[----:B------:R-:W-:Y:S02]  /*38f0*/  UMOV UR5, 0x1 ;  /* 0x0000000100057882 */ /* 0x000fe40000000000 */
[----:B------:R-:W-:-:S04]  /*3900*/  USHF.R.U32.HI UR6, URZ, 0x5, UR6 ;  /* 0x00000005ff067899 */ /* 0x000fc80008011606 */
[----:B------:R-:W-:Y:S02]  /*3910*/  USHF.L.U32 UR8, UR8, UR6, URZ ;  /* 0x0000000608087299 */ /* 0x000fe400080006ff */
[----:B------:R-:W-:-:S04]  /*3920*/  USHF.L.U32 UR5, UR5, UR6, URZ ;  /* 0x0000000605057299 */ /* 0x000fc800080006ff */
[----:B-1----:R-:W-:-:S04]  /*3930*/  LOP3.LUT R0, R0, UR8, RZ, 0xc0, !PT ;  /* 0x0000000800007c12 */ /* 0x002fc8000f8ec0ff */
[----:B------:R-:W-:-:S13]  /*3940*/  ISETP.NE.AND P0, PT, R0, UR8, PT ;  /* 0x0000000800007c0c */ /* 0x000fda000bf05270 */
[----:B------:R-:W-:Y:S05]  /*3950*/  @P0 BRA `(.L_x_62) ;  /* 0x0000000000580947 */ /* 0x000fea0003800000 */
[----:B------:R-:W1:Y:S02]  /*3960*/  LDS R0, [UR4+0x18] ;  /* 0x00001804ff007984 */ /* 0x000e640008000800 */
[----:B-1----:R-:W-:-:S04]  /*3970*/  LOP3.LUT R0, R0, UR5, RZ, 0xc0, !PT ;  /* 0x0000000500007c12 */ /* 0x002fc8000f8ec0ff */
[----:B------:R-:W-:-:S13]  /*3980*/  ISETP.NE.AND P0, PT, R0, UR5, PT ;  /* 0x0000000500007c0c */ /* 0x000fda000bf05270 */
[----:B------:R-:W-:Y:S05]  /*3990*/  @P0 BRA `(.L_x_63) ;  /* 0x00000000003c0947 */ /* 0x000fea0003800000 */
[----:B------:R-:W1:Y:S01]  /*39a0*/  S2R R2, SR_LANEID ;  /* 0x0000000000027919 */ /* 0x000e620000000000 */
[----:B------:R-:W-:Y:S01]  /*39b0*/  ULOP3.LUT UR8, URZ, UR8, URZ, 0x33, !UPT ;  /* 0x00000008ff087292 */ /* 0x000fe2000f8e33ff */
[----:B------:R-:W-:Y:S02]  /*39c0*/  VOTEU.ANY UR7, UPT, PT ;  /* 0x0000000000077886 */ /* 0x000fe400038e0100 */
[----:B------:R-:W-:-:S03]  /*39d0*/  UFLO.U32 UR7, UR7 ;  /* 0x00000007000772bd */ /* 0x000fc600080e0000 */
[----:B------:R-:W-:-:S04]  /*39e0*/  IMAD.U32 R0, RZ, RZ, UR8 ;  /* 0x00000008ff007e24 */ /* 0x000fc8000f8e00ff */
[----:B------:R2:W4:Y:S02]  /*39f0*/  REDUX UR6, R0 ;  /* 0x00000000000673c4 */ /* 0x0005240000000000 */
[----:B------:R1:W-:Y:S02]  /*3a00*/  UTCATOMSWS.AND URZ, UR8 ;  /* 0x0000000800ff79e3 */ /* 0x0003e40008000000 */
[----:B-1----:R-:W-:Y:S02]  /*3a10*/  ISETP.EQ.U32.AND P0, PT, R2, UR7, PT ;  /* 0x0000000702007c0c */ /* 0x002fe4000bf02070 */
[----:B--2---:R-:W-:Y:S02]  /*3a20*/  LOP3.LUT R0, RZ, UR5, RZ, 0x33, !PT ;  /* 0x00000005ff007c12 */ /* 0x004fe4000f8e33ff */
[----:B----4-:R-:W-:Y:S02]  /*3a30*/  MOV R2, UR6 ;  /* 0x0000000600027c02 */ /* 0x010fe40008000f00 */
[----:B------:R-:W1:Y:S07]  /*3a40*/  REDUX UR5, R0 ;  /* 0x00000000000573c4 */ /* 0x000e6e0000000000 */
[----:B------:R2:W-:Y:S01]  /*3a50*/  @P0 ATOMS.AND RZ, [UR4+0x14], R2 ;  /* 0x00001402ffff098c */ /* 0x0005e2000a800004 */
[----:B-1----:R-:W-:-:S05]  /*3a60*/  IMAD.U32 R0, RZ, RZ, UR5 ;  /* 0x00000005ff007e24 */ /* 0x002fca000f8e00ff */
[----:B------:R2:W-:Y:S01]  /*3a70*/  @P0 ATOMS.AND RZ, [UR4+0x18], R0 ;  /* 0x00001800ffff098c */ /* 0x0005e2000a800004 */
[----:B------:R-:W-:Y:S05]  /*3a80*/  BRA `(.L_x_64) ;  /* 0x0000000000147947 */ /* 0x000fea0003800000 */
.L_x_63:
[----:B------:R-:W-:Y:S02]  /*3a90*/  MOV R2, 0x3ab0 ;  /* 0x00003ab000027802 */ /* 0x000fe40000000f00 */
[----:B---3-5:R-:W-:Y:S05]  /*3aa0*/  CALL.REL.NOINC `($__internal_0_$__cuda_sm10x_tcgen05_guardrail_trap_col_being_dealloced_not_returned_by_alloc) ;  /* 0x0000004400287944 */ /* 0x028fea0003c00000 */
[----:B------:R-:W-:Y:S05]  /*3ab0*/  BRA `(.L_x_64) ;  /* 0x0000000000087947 */ /* 0x000fea0003800000 */
.L_x_62:
[----:B------:R-:W-:Y:S02]  /*3ac0*/  MOV R2, 0x3ae0 ;  /* 0x00003ae000027802 */ /* 0x000fe40000000f00 */
[----:B---3-5:R-:W-:Y:S05]  /*3ad0*/  CALL.REL.NOINC `($__internal_2_$__cuda_sm10x_tcgen05_guardrail_trap_unallocated_columns_being_dealloced) ;  /* 0x0000004400347944 */ /* 0x028fea0003c00000 */
.L_x_64:
[----:B------:R-:W-:Y:S01]  /*3ae0*/  NOP ;  /* 0x0000000000007918 */ /* 0x000fe20000000000 */
[----:B------:R-:W-:Y:S05]  /*3af0*/  EXIT ;  /* 0x000000000000794d */ /* 0x000fea0003800000 */
.L_x_46:
[----:B------:R-:W-:-:S09]  /*3b00*/  UISETP.NE.OR UP2, UPT, UR8, 0x3, !UP2 ;  /* 0x000000030800788c */ /* 0x000fd2000d745670 */
[----:B------:R-:W-:Y:S05]  /*3b10*/  BRA.U UP2, `(.L_x_65) ;  /* 0x0000000d02b07547 */ /* 0x000fea000b800000 */
[----:B------:R-:W1:Y:S01]  /*3b20*/  LDC R0, c[0x0][0xb30] ;  /* 0x0002cc00ff007b82 */ /* 0x000e620000000800 */
[----:B------:R-:W2:Y:S01]  /*3b30*/  LDCU.64 UR8, c[0x0][0x888] ;  /* 0x00011100ff0877ac */ /* 0x000ea20008000a00 */
[----:B------:R-:W-:Y:S02]  /*3b40*/  HFMA2 R27, -RZ, RZ, 0, 0 ;  /* 0x00000000ff1b7431 */ /* 0x000fe400000001ff */
[----:B------:R-:W-:Y:S01]  /*3b50*/  IMAD.MOV.U32 R29, RZ, RZ, 0x1 ;  /* 0x00000001ff1d7424 */ /* 0x000fe200078e00ff */
[----:B------:R-:W-:Y:S01]  /*3b60*/  MOV R25, 0x2000 ;  /* 0x0000200000197802 */ /* 0x000fe20000000f00 */
[----:B------:R-:W4:Y:S01]  /*3b70*/  LDCU.64 UR4, c[0x0][0x890] ;  /* 0x00011200ff0477ac */ /* 0x000f220008000a00 */
[----:B------:R-:W-:Y:S01]  /*3b80*/  IMAD.MOV.U32 R28, RZ, RZ, RZ ;  /* 0x000000ffff1c7224 */ /* 0x000fe200078e00ff */
[----:B------:R-:W3:Y:S01]  /*3b90*/  LDC R24, c[0x0][0x370] ;  /* 0x0000dc00ff187b82 */ /* 0x000ee20000000800 */
[----:B------:R-:W-:Y:S01]  /*3ba0*/  UMOV UR7, 0x400 ;  /* 0x0000040000077882 */ /* 0x000fe20000000000 */
[----:B------:R-:W-:-:S02]  /*3bb0*/  UPLOP3.LUT UP1, UPT, UPT, UPT, UPT, 0x40, 0x4 ;  /* 0x000000000004789c */ /* 0x000fc40003f2e870 */
[----:B------:R-:W-:Y:S01]  /*3bc0*/  ULEA UR7, UR37, UR7, 0x18 ;  /* 0x0000000725077291 */ /* 0x000fe2000f8ec0ff */
[----:B------:R-:W-:-:S03]  /*3bd0*/  UMOV UR13, URZ ;  /* 0x000000ff000d7c82 */ /* 0x000fc60008000000 */
[----:B------:R-:W3:Y:S01]  /*3be0*/  LDC R3, c[0x0][0xb0c] ;  /* 0x0002c300ff037b82 */ /* 0x000ee20000000800 */
[----:B--2---:R-:W-:Y:S02]  /*3bf0*/  UISETP.NE.U32.AND UP3, UPT, UR8, URZ, UPT ;  /* 0x000000ff0800728c */ /* 0x004fe4000bf65070 */
[----:B----4-:R-:W-:-:S05]  /*3c00*/  UISETP.NE.U32.AND UP4, UPT, UR4, URZ, UPT ;  /* 0x000000ff0400728c */ /* 0x010fca000bf85070 */
[----:B------:R-:W2:Y:S01]  /*3c10*/  LDC R18, c[0x0][0xb20] ;  /* 0x0002c800ff127b82 */ /* 0x000ea20000000800 */
[----:B-1----:R-:W-:Y:S01]  /*3c20*/  ISETP.NE.AND P1, PT, R0, 0x1, PT ;  /* 0x000000010000780c */ /* 0x002fe20003f25270 */
[----:B------:R-:W-:Y:S02]  /*3c30*/  UISETP.NE.AND.EX UP3, UPT, UR9, URZ, UPT, UP3 ;  /* 0x000000ff0900728c */ /* 0x000fe4000bf65330 */
[----:B------:R-:W-:-:S04]  /*3c40*/  UISETP.NE.AND.EX UP4, UPT, UR5, URZ, UPT, UP4 ;  /* 0x000000ff0500728c */ /* 0x000fc8000bf85340 */
[----:B------:R-:W1:Y:S08]  /*3c50*/  LDC.64 R30, c[0x0][0x348] ;  /* 0x0000d200ff1e7b82 */ /* 0x000e700000000a00 */
[----:B------:R-:W4:Y:S08]  /*3c60*/  LDC.64 R16, c[0x0][0xb10] ;  /* 0x0002c400ff107b82 */ /* 0x000f300000000a00 */
[----:B------:R-:W1:Y:S08]  /*3c70*/  LDC.64 R6, c[0x0][0xb18] ;  /* 0x0002c600ff067b82 */ /* 0x000e700000000a00 */
[----:B------:R-:W1:Y:S08]  /*3c80*/  LDC.64 R4, c[0x0][0xb28] ;  /* 0x0002ca00ff047b82 */ /* 0x000e700000000a00 */
[----:B--23--:R-:W1:Y:S02]  /*3c90*/  LDC R19, c[0x0][0x374] ;  /* 0x0000dd00ff137b82 */ /* 0x00ce640000000800 */
.L_x_74:
[C---:B------:R-:W-:Y:S02]  /*3ca0*/  LEA R0, R28.reuse, UR7, 0x3 ;  /* 0x000000071c007c11 */ /* 0x040fe4000f8e18ff */
[----:B------:R-:W-:Y:S02]  /*3cb0*/  SHF.L.U32 R2, R27, 0x1f, RZ ;  /* 0x0000001f1b027819 */ /* 0x000fe400000006ff */
[----:B------:R-:W-:Y:S02]  /*3cc0*/  LEA R20, R28, UR7, 0x4 ;  /* 0x000000071c147c11 */ /* 0x000fe4000f8e20ff */
[----:B--2---:R-:W2:Y:S02]  /*3cd0*/  SYNCS.PHASECHK.TRANS64.TRYWAIT P0, [R0+URZ+0x60], R2 ;  /* 0x00006002000075a7 */ /* 0x004ea400080011ff */
[----:B--2---:R-:W-:Y:S05]  /*3ce0*/  @!P0 BRA `(.L_x_66) ;  /* 0x0000003c00bc8947 */ /* 0x004fea0003800000 */
.L_x_136:
[----:B------:R-:W-:Y:S01]  /*3cf0*/  ISETP.GE.AND P0, PT, R40, 0x1, PT ;  /* 0x000000012800780c */ /* 0x000fe20003f06270 */
[----:B------:R-:W3:Y:S01]  /*3d00*/  LDS.128 R20, [R20+0xf0] ;  /* 0x0000f00014147984 */ /* 0x000ee20000000c00 */
[----:B--2---:R-:W-:Y:S01]  /*3d10*/  VIADD R0, R0, 0x70 ;  /* 0x0000007000007836 */ /* 0x004fe20000000000 */
[----:B------:R-:W-:Y:S01]  /*3d20*/  @!PT LDS RZ, [RZ] ;  /* 0x00000000fffff984 */ /* 0x000fe20000000800 */
[----:B------:R-:W-:Y:S01]  /*3d30*/  @!PT LDS RZ, [RZ] ;  /* 0x00000000fffff984 */ /* 0x000fe20000000800 */
[----:B------:R-:W-:Y:S01]  /*3d40*/  @!PT LDS RZ, [RZ] ;  /* 0x00000000fffff984 */ /* 0x000fe20000000800 */
[----:B------:R-:W-:Y:S01]  /*3d50*/  @!PT LDS RZ, [RZ] ;  /* 0x00000000fffff984 */ /* 0x000fe20000000800 */
[----:B------:R2:W-:Y:S06]  /*3d60*/  MEMBAR.ALL.CTA ;  /* 0x0000000000007992 */ /* 0x0005ec0000008000 */
[----:B--2---:R-:W2:Y:S01]  /*3d70*/  FENCE.VIEW.ASYNC.S ;  /* 0x00000000000073c6 */ /* 0x004ea20000000000 */
[----:B------:R-:W-:Y:S04]  /*3d80*/  PRMT R0, RZ, 0x654, R0 ;  /* 0x00000654ff007816 */ /* 0x000fe80000000000 */
[----:B--2---:R2:W-:Y:S01]  /*3d90*/  SYNCS.ARRIVE.TRANS64.RED.A1T0 RZ, [R0+URZ], RZ ;  /* 0x000000ff00ff79a7 */ /* 0x0045e200081004ff */
[----:B---3--:R-:W-:Y:S11]  /*3da0*/  LOP3.LUT P3, RZ, R22, 0x1, RZ, 0xc0, !PT ;  /* 0x0000000116ff7812 */ /* 0x008ff6000786c0ff */
[----:B------:R-:W-:Y:S02]  /*3db0*/  @!UPT UIADD3 URZ, UPT, UPT, URZ, URZ, URZ ;  /* 0x000000fffffff290 */ /* 0x000fe4000fffe0ff */
[----:B------:R-:W-:Y:S02]  /*3dc0*/  @P3 MOV R11, R20 ;  /* 0x00000014000b3202 */ /* 0x000fe40000000f00 */
[----:B------:R-:W-:Y:S01]  /*3dd0*/  @P3 LOP3.LUT R10, R21, 0xffff, RZ, 0xc0, !PT ;  /* 0x0000ffff150a3812 */ /* 0x000fe200078ec0ff */
[----:B--2---:R-:W-:Y:S06]  /*3de0*/  @!P0 BRA `(.L_x_67) ;  /* 0x0000000000a48947 */ /* 0x004fec0003800000 */
[-C--:B-1----:R-:W-:Y:S01]  /*3df0*/  IMAD.HI.U32 R0, R19, R7.reuse, RZ ;  /* 0x0000000713007227 */ /* 0x082fe200078e00ff */
[----:B------:R-:W-:Y:S02]  /*3e00*/  ISETP.NE.AND P0, PT, R6, 0x1, PT ;  /* 0x000000010600780c */ /* 0x000fe40003f05270 */
[----:B------:R-:W-:Y:S01]  /*3e10*/  ISETP.NE.AND P2, PT, R40, 0x1, PT ;  /* 0x000000012800780c */ /* 0x000fe20003f45270 */
[----:B----4-:R-:W-:Y:S01]  /*3e20*/  IMAD.HI.U32 R9, R24, R16, RZ ;  /* 0x0000001018097227 */ /* 0x010fe200078e00ff */
[----:B------:R-:W-:Y:S02]  /*3e30*/  SHF.R.U32.HI R0, RZ, R18, R0 ;  /* 0x00000012ff007219 */ /* 0x000fe40000011600 */
[----:B------:R-:W-:Y:S01]  /*3e40*/  ISETP.NE.AND P4, PT, R3, 0x1, PT ;  /* 0x000000010300780c */ /* 0x000fe20003f85270 */
[----:B------:R-:W-:Y:S01]  /*3e50*/  IMAD.HI.U32 R13, R10, R7, RZ ;  /* 0x000000070a0d7227 */ /* 0x000fe200078e00ff */
[----:B------:R-:W-:Y:S02]  /*3e60*/  SHF.R.U32.HI R9, RZ, R17, R9 ;  /* 0x00000011ff097219 */ /* 0x000fe40000011609 */
[----:B------:R-:W-:Y:S01]  /*3e70*/  SEL R0, R19, R0, !P0 ;  /* 0x0000000013007207 */ /* 0x000fe20004000000 */
[----:B------:R-:W-:Y:S01]  /*3e80*/  IMAD.HI.U32 R12, R11, R16, RZ ;  /* 0x000000100b0c7227 */ /* 0x000fe200078e00ff */
[----:B------:R-:W-:Y:S03]  /*3e90*/  SEL R9, R24, R9, !P4 ;  /* 0x0000000918097207 */ /* 0x000fe60006000000 */
[-C--:B------:R-:W-:Y:S01]  /*3ea0*/  IMAD.HI.U32 R8, R0, R4.reuse, RZ ;  /* 0x0000000400087227 */ /* 0x080fe200078e00ff */
[----:B------:R-:W-:Y:S03]  /*3eb0*/  SHF.R.U32.HI R12, RZ, R17, R12 ;  /* 0x00000011ff0c7219 */ /* 0x000fe6000001160c */
[----:B------:R-:W-:Y:S01]  /*3ec0*/  IMAD.HI.U32 R2, R9, R4, RZ ;  /* 0x0000000409027227 */ /* 0x000fe200078e00ff */
[-C--:B------:R-:W-:Y:S02]  /*3ed0*/  @P2 SHF.R.U32.HI R0, RZ, R5.reuse, R8 ;  /* 0x00000005ff002219 */ /* 0x080fe40000011608 */
[----:B------:R-:W-:Y:S02]  /*3ee0*/  SHF.R.U32.HI R8, RZ, R18, R13 ;  /* 0x00000012ff087219 */ /* 0x000fe4000001160d */
[----:B------:R-:W-:Y:S01]  /*3ef0*/  @P2 SHF.R.U32.HI R9, RZ, R5, R2 ;  /* 0x00000005ff092219 */ /* 0x000fe20000011602 */
[----:B------:R-:W-:Y:S01]  /*3f00*/  IMAD R0, R40, R0, RZ ;  /* 0x0000000028007224 */ /* 0x000fe200078e02ff */
[----:B------:R-:W-:Y:S02]  /*3f10*/  SEL R8, R10, R8, !P0 ;  /* 0x000000080a087207 */ /* 0x000fe40004000000 */
[----:B------:R-:W-:Y:S01]  /*3f20*/  SEL R2, R11, R12, !P4 ;  /* 0x0000000c0b027207 */ /* 0x000fe20006000000 */
[----:B------:R-:W-:Y:S01]  /*3f30*/  IMAD R12, R40, R9, RZ ;  /* 0x00000009280c7224 */ /* 0x000fe200078e02ff */
[C---:B------:R-:W-:Y:S01]  /*3f40*/  ISETP.GE.AND P0, PT, R8.reuse, R0, PT ;  /* 0x000000000800720c */ /* 0x040fe20003f06270 */
[----:B------:R-:W-:Y:S03]  /*3f50*/  IMAD.HI.U32 R0, R8, R4, RZ ;  /* 0x0000000408007227 */ /* 0x000fe600078e00ff */
[----:B------:R-:W-:Y:S02]  /*3f60*/  ISETP.GE.OR P0, PT, R2, R12, P0 ;  /* 0x0000000c0200720c */ /* 0x000fe40000706670 */
[-C--:B------:R-:W-:Y:S04]  /*3f70*/  SHF.R.U32.HI R0, RZ, R5.reuse, R0 ;  /* 0x00000005ff007219 */ /* 0x080fe80000011600 */
[----:B------:R-:W-:Y:S05]  /*3f80*/  SEL R13, R8, R0, !P2 ;  /* 0x00000000080d7207 */ /* 0x000fea0005000000 */
[----:B------:R-:W-:Y:S02]  /*3f90*/  IMAD.MOV R12, RZ, RZ, -R13 ;  /* 0x000000ffff0c7224 */ /* 0x000fe400078e0a0d */
[----:B------:R-:W-:Y:S04]  /*3fa0*/  @!P0 IMAD.HI.U32 R0, R2, R4, RZ ;  /* 0x0000000402008227 */ /* 0x000fe800078e00ff */
[----:B------:R-:W-:Y:S01]  /*3fb0*/  IMAD R12, R40, R12, R8 ;  /* 0x0000000c280c7224 */ /* 0x000fe200078e0208 */
[----:B------:R-:W-:Y:S04]  /*3fc0*/  @!P0 SHF.R.U32.HI R0, RZ, R5, R0 ;  /* 0x00000005ff008219 */ /* 0x000fe80000011600 */
[----:B------:R-:W-:Y:S04]  /*3fd0*/  @!P0 SEL R0, R2, R0, !P2 ;  /* 0x0000000002008207 */ /* 0x000fe80005000000 */
[----:B------:R-:W-:Y:S01]  /*3fe0*/  @!P0 IADD3 R13, PT, PT, R13, -R0, RZ ;  /* 0x800000000d0d8210 */ /* 0x000fe20007ffe0ff */
[----:B------:R-:W-:Y:S01]  /*3ff0*/  @!P0 IMAD R0, R9, R12, R0 ;  /* 0x0000000c09008224 */ /* 0x000fe200078e0200 */
[----:B------:R-:W-:Y:S01]  /*4000*/  IADD3 R9, PT, PT, -R8, RZ, RZ ;  /* 0x000000ff08097210 */ /* 0x000fe20007ffe1ff */
[--C-:B------:R-:W-:Y:S02]  /*4010*/  IMAD.MOV R12, RZ, RZ, -R2.reuse ;  /* 0x000000ffff0c7224 */ /* 0x100fe400078e0a02 */
[----:B------:R-:W-:Y:S02]  /*4020*/  @!P0 IMAD R8, R13, R40, R2 ;  /* 0x000000280d088224 */ /* 0x000fe400078e0202 */
[----:B------:R-:W-:Y:S02]  /*4030*/  @!P0 IMAD.MOV.U32 R2, RZ, RZ, R0 ;  /* 0x000000ffff028224 */ /* 0x000fe400078e0000 */
[----:B------:R-:W-:Y:S02]  /*4040*/  IMAD R11, R3, R12, R11 ;  /* 0x0000000c030b7224 */ /* 0x000fe400078e020b */
[----:B------:R-:W-:Y:S02]  /*4050*/  IMAD R10, R6, R9, R10 ;  /* 0x00000009060a7224 */ /* 0x000fe400078e020a */
[----:B------:R-:W-:Y:S02]  /*4060*/  IMAD R11, R2, R3, R11 ;  /* 0x00000003020b7224 */ /* 0x000fe400078e020b */
[----:B------:R-:W-:Y:S02]  /*4070*/  IMAD R10, R8, R6, R10 ;  /* 0x00000006080a7224 */ /* 0x000fe400078e020a */
.L_x_67:
[----:B------:R-:W-:Y:S05]  /*4080*/  BRA.U UP1, `(.L_x_68) ;  /* 0x0000000101107547 */ /* 0x000fea000b800000 */
[----:B------:R-:W-:Y:S04]  /*4090*/  MOV R2, UR6 ;  /* 0x0000000600027c02 */ /* 0x000fe80008000f00 */
[----:B------:R-:W-:Y:S04]  /*40a0*/  SHF.L.U32 R2, R2, 0x1f, RZ ;  /* 0x0000001f02027819 */ /* 0x000fe800000006ff */
[----:B------:R-:W2:Y:S02]  /*40b0*/  SYNCS.PHASECHK.TRANS64.TRYWAIT P0, [UR7+0x58], R2 ;  /* 0x00005802ff0075a7 */ /* 0x000ea40008001107 */
[----:B--2---:R-:W-:Y:S05]  /*40c0*/  @!P0 BRA `(.L_x_69) ;  /* 0x0000003800d88947 */ /* 0x004fea0003800000 */
.L_x_68:
[----:B------:R-:W-:Y:S02]  /*40d0*/  R2UR UR11, R15 ;  /* 0x000000000f0b72ca */ /* 0x000fe400000e0000 */
[----:B------:R-:W-:Y:S02]  /*40e0*/  R2UR UR10, R14 ;  /* 0x000000000e0a72ca */ /* 0x000fe400000e0000 */
[----:B------:R-:W-:Y:S04]  /*40f0*/  ISETP.NE.U32.AND P2, PT, RZ, UR4, PT ;  /* 0x00000004ff007c0c */ /* 0x000fe8000bf45070 */
[----:B------:R-:W-:Y:S05]  /*4100*/  ISETP.NE.AND.EX P2, PT, RZ, UR5, PT, P2 ;  /* 0x00000005ff007c0c */ /* 0x000fea000bf45320 */
[----:B------:R-:W-:Y:S02]  /*4110*/  USHF.L.U32 UR11, UR11, 0x7, URZ ;  /* 0x000000070b0b7899 */ /* 0x000fe400080006ff */
[----:B------:R-:W-:Y:S01]  /*4120*/  USHF.L.U32 UR10, UR10, 0x6, URZ ;  /* 0x000000060a0a7899 */ /* 0x000fe200080006ff */
[----:B------:R-:W-:Y:S11]  /*4130*/  BRA.U !UP4, `(.L_x_70) ;  /* 0x000000010c347547 */ /* 0x000ff6000b800000 */
[----:B------:R-:W-:Y:S01]  /*4140*/  UPLOP3.LUT UP0, UPT, UPT, UPT, UP3, 0x80, 0x8 ;  /* 0x000000000008789c */ /* 0x000fe20003f0f030 */
[----:B--2---:R-:W-:Y:S02]  /*4150*/  HFMA2 R0, -RZ, RZ, 0, 5.9604644775390625e-08 ;  /* 0x00000001ff007431 */ /* 0x004fe400000001ff */
[----:B------:R-:W-:Y:S03]  /*4160*/  IMAD.MOV.U32 R88, RZ, RZ, 0x1 ;  /* 0x00000001ff587424 */ /* 0x000fe600078e00ff */
[----:B------:R-:W-:Y:S05]  /*4170*/  PLOP3.LUT P0, PT, PT, PT, UP0, 0x80, 0x8 ;  /* 0x000000000008781c */ /* 0x000fea0003f0f008 */
[----:B------:R-:W2:Y:S01]  /*4180*/  @UP0 LDCU.64 UR14, c[0x0][0x888] ;  /* 0x00011100ff0e07ac */ /* 0x000ea20008000a00 */
[----:B------:R-:W-:Y:S07]  /*4190*/  @UP0 UIMAD UR8, UR36, UR4, URZ ;  /* 0x00000004240802a4 */ /* 0x000fee000f8e02ff */
[----:B------:R-:W-:Y:S01]  /*41a0*/  @!P0 PRMT R88, R0, 0x7610, R88 ;  /* 0x0000761000588816 */ /* 0x000fe20000000058 */
[----:B--2---:R-:W-:Y:S03]  /*41b0*/  @UP0 UIMAD.WIDE UR14, UR8, 0x4, UR14 ;  /* 0x00000004080e08a5 */ /* 0x004fe6000f8e020e */
[----:B------:R-:W2:Y:S03]  /*41c0*/  @!UP0 LDCU UR8, c[0x0][0x880] ;  /* 0x00011000ff0887ac */ /* 0x000ea60008000800 */
[----:B------:R-:W-:Y:S01]  /*41d0*/  IMAD.U32 R8, RZ, RZ, UR14 ;  /* 0x0000000eff087e24 */ /* 0x000fe2000f8e00ff */
[----:B------:R-:W-:Y:S05]  /*41e0*/  MOV R9, UR15 ;  /* 0x0000000f00097c02 */ /* 0x000fea0008000f00 */
[----:B-----5:R3:W5:Y:S02]  /*41f0*/  @P0 LDG.E R49, desc[UR46][R8.64] ;  /* 0x0000002e08310981 */ /* 0x020764000c1e1900 */
[----:B--23--:R-:W-:Y:S07]  /*4200*/  @!P0 IMAD.U32 R49, RZ, RZ, UR8 ;  /* 0x00000008ff318e24 */ /* 0x00cfee000f8e00ff */
.L_x_70:
[----:B-----5:R-:W-:Y:S01]  /*4210*/  @!P2 FSETP.EQ.AND P0, PT, R49, RZ, PT ;  /* 0x000000ff3100a20b */ /* 0x020fe20003f02000 */
[----:B------:R-:W-:Y:S01]  /*4220*/  @!UPT UIADD3 URZ, UPT, UPT, URZ, URZ, URZ ;  /* 0x000000fffffff290 */ /* 0x000fe2000fffe0ff */
[----:B------:R-:W-:Y:S11]  /*4230*/  @!P2 BRA `(.L_x_71) ;  /* 0x000000000014a947 */ /* 0x000ff60003800000 */
[----:B------:R-:W-:Y:S02]  /*4240*/  LOP3.LUT P2, RZ, R88, 0xff, RZ, 0xc0, !PT ;  /* 0x000000ff58ff7812 */ /* 0x000fe4000784c0ff */
[----:B------:R-:W-:Y:S04]  /*4250*/  PLOP3.LUT P0, PT, PT, PT, UP0, 0x80, 0x8 ;  /* 0x000000000008781c */ /* 0x000fe80003f0f008 */
[----:B------:R-:W-:Y:S07]  /*4260*/  PLOP3.LUT P0, PT, P0, PT, PT, 0x8, 0x80 ;  /* 0x000000000080781c */ /* 0x000fee000070e170 */
[----:B------:R-:W-:Y:S11]  /*4270*/  @P2 FSETP.EQ.AND P0, PT, R49, RZ, PT ;  /* 0x000000ff3100220b */ /* 0x000ff60003f02000 */
[----:B------:R-:W-:Y:S02]  /*4280*/  @!UPT UIADD3 URZ, UPT, UPT, URZ, URZ, URZ ;  /* 0x000000fffffff290 */ /* 0x000fe4000fffe0ff */
.L_x_71:
[----:B------:R-:W-:Y:S01]  /*4290*/  ULEA UR15, UR13, UR7, 0x3 ;  /* 0x000000070d0f7291 */ /* 0x000fe2000f8e18ff */
[----:B------:R-:W-:Y:S02]  /*42a0*/  SHF.L.U32 R9, R29, 0x1f, RZ ;  /* 0x0000001f1d097819 */ /* 0x000fe400000006ff */
[----:B------:R-:W-:Y:S04]  /*42b0*/  ELECT P4, URZ, PT ;  /* 0x0000000000ff782f */ /* 0x000fe80003880000 */
[----:B------:R-:W-:Y:S02]  /*42c0*/  PLOP3.LUT P4, PT, P0, P4, PT, 0xf2, 0x2f ;  /* 0x00000000002f781c */ /* 0x000fe40000789e72 */
[----:B------:R-:W3:Y:S11]  /*42d0*/  SYNCS.PHASECHK.TRANS64.TRYWAIT P2, [UR15+0x38], R9 ;  /* 0x00003809ff0075a7 */ /* 0x000ef6000804110f */
[----:B-1----:R-:W-:Y:S05]  /*42e0*/  @!P4 IADD3 R8, P0, PT, R30, 0x580, RZ ;  /* 0x000005801e08c810 */ /* 0x002fea0007f1e0ff */
[----:B--2---:R-:W-:Y:S01]  /*42f0*/  @!P4 IMAD.X R2, RZ, RZ, R31, P0 ;  /* 0x000000ffff02c224 */ /* 0x004fe200000e061f */
[----:B---3--:R-:W-:Y:S07]  /*4300*/  @!P2 BRA `(.L_x_72) ;  /* 0x000000380060a947 */ /* 0x008fee0003800000 */
.L_x_139:
[----:B------:R-:W2:Y:S01]  /*4310*/  LDC.64 R12, c[0x0][0xb18] ;  /* 0x0002c600ff0c7b82 */ /* 0x000ea20000000a00 */
[----:B------:R-:W-:Y:S01]  /*4320*/  @!P4 R2UR UR8, R2 ;  /* 0x000000000208c2ca */ /* 0x000fe200000e0000 */
[----:B------:R-:W-:Y:S01]  /*4330*/  VOTEU.ALL UP2, P4 ;  /* 0x0000000000ff7886 */ /* 0x000fe20002040000 */
[----:B------:R-:W-:Y:S01]  /*4340*/  @!P4 R2UR UR9, R8 ;  /* 0x000000000809c2ca */ /* 0x000fe200000e0000 */
[----:B------:R-:W-:Y:S01]  /*4350*/  VOTEU.ALL UP1, P4 ;  /* 0x0000000000ff7886 */ /* 0x000fe20002020000 */
[----:B-1----:R-:W-:Y:S03]  /*4360*/  @!P4 IMAD.MOV.U32 R0, RZ, RZ, 0x2000 ;  /* 0x00002000ff00c424 */ /* 0x002fe600078e00ff */
[----:B------:R-:W1:Y:S01]  /*4370*/  @!P1 LDC R2, c[0x0][0xb0c] ;  /* 0x0002c300ff029b82 */ /* 0x000e620000000800 */
[----:B------:R-:W-:Y:S01]  /*4380*/  UMOV UR20, 0x0 ;  /* 0x0000000000147882 */ /* 0x000fe20000000000 */
[----:B------:R-:W-:Y:S01]  /*4390*/  UMOV UR21, 0x10000000 ;  /* 0x1000000000157882 */ /* 0x000fe20000000000 */
[----:B------:R-:W-:Y:S01]  /*43a0*/  UMOV UR12, UR36 ;  /* 0x00000024000c7c82 */ /* 0x000fe20008000000 */
[----:B------:R-:W-:Y:S01]  /*43b0*/  UIADD3 UR14, UPT, UPT, UR13, 0x1, URZ ;  /* 0x000000010d0e7890 */ /* 0x000fe2000fffe0ff */
[----:B------:R-:W-:Y:S01]  /*43c0*/  @P3 SHF.R.U32.HI R26, RZ, 0x10, R21 ;  /* 0x00000010ff1a3819 */ /* 0x000fe20000011615 */
[----:B------:R-:W-:Y:S02]  /*43d0*/  VIADD R28, R28, 0x1 ;  /* 0x000000011c1c7836 */ /* 0x000fe40000000000 */
[----:B------:R-:W-:Y:S01]  /*43e0*/  IMAD.U32 R9, RZ, RZ, UR8 ;  /* 0x00000008ff097e24 */ /* 0x000fe2000f8e00ff */
[----:B------:R-:W-:Y:S01]  /*43f0*/  @!UP2 ULEA UR8, UR13, UR7, 0xd ;  /* 0x000000070d08a291 */ /* 0x000fe2000f8e68ff */
[----:B------:R-:W-:Y:S01]  /*4400*/  IMAD.U32 R8, RZ, RZ, UR9 ;  /* 0x00000009ff087e24 */ /* 0x000fe2000f8e00ff */
[----:B------:R-:W-:Y:S02]  /*4410*/  UIADD3 UR9, UPT, UPT, UR15, 0x20, URZ ;  /* 0x000000200f097890 */ /* 0x000fe4000fffe0ff */
[----:B------:R-:W-:Y:S01]  /*4420*/  @!P4 R2UR UR19, R9 ;  /* 0x000000000913c2ca */ /* 0x000fe200000e0000 */
[----:B------:R-:W-:Y:S01]  /*4430*/  @!UP2 UIADD3 UR8, UPT, UPT, UR8, 0x200, URZ ;  /* 0x000002000808a890 */ /* 0x000fe2000fffe0ff */
[----:B------:R-:W-:Y:S01]  /*4440*/  @!P4 R2UR UR18, R8 ;  /* 0x000000000812c2ca */ /* 0x000fe200000e0000 */
[----:B------:R-:W-:Y:S01]  /*4450*/  UISETP.NE.AND UP5, UPT, UR14, 0x3, UPT ;  /* 0x000000030e00788c */ /* 0x000fe2000bfa5270 */
[----:B------:R-:W3:Y:S01]  /*4460*/  LDC.64 R8, c[0x0][0xb10] ;  /* 0x0002c400ff087b82 */ /* 0x000ee20000000a00 */
[----:B------:R-:W-:Y:S02]  /*4470*/  UPRMT UR16, UR37, 0x654, UR9 ;  /* 0x0000065425107896 */ /* 0x000fe40008000009 */
[----:B------:R-:W-:Y:S02]  /*4480*/  USEL UR17, URZ, 0x1, UP5 ;  /* 0x00000001ff117887 */ /* 0x000fe4000a800000 */
[----:B------:R-:W-:Y:S04]  /*4490*/  USEL UR14, UR14, URZ, UP5 ;  /* 0x000000ff0e0e7287 */ /* 0x000fe8000a800000 */
[----:B------:R-:W-:Y:S01]  /*44a0*/  ULEA UR13, UR14, UR7, 0x3 ;  /* 0x000000070e0d7291 */ /* 0x000fe2000f8e18ff */
[----:B------:R-:W-:Y:S01]  /*44b0*/  LOP3.LUT R29, R29, UR17, RZ, 0x3c, !PT ;  /* 0x000000111d1d7c12 */ /* 0x000fe2000f8e3cff */
[----:B------:R1:W-:Y:S01]  /*44c0*/  @!UP1 UTMALDG.3D [UR8], [UR18], desc[UR20] ;  /* 0x00001408120095b4 */ /* 0x0003e20008011000 */
[----:B------:R5:W-:Y:S02]  /*44d0*/  @!P4 SYNCS.ARRIVE.TRANS64.RED.A0TR RZ, [UR15+0x20], R0 ;  /* 0x00002000ffffc9a7 */ /* 0x000be4000830040f */
[----:B------:R-:W-:Y:S01]  /*44e0*/  SHF.L.U32 R14, R29, 0x1f, RZ ;  /* 0x0000001f1d0e7819 */ /* 0x000fe200000006ff */
[C---:B---3--:R-:W-:Y:S01]  /*44f0*/  @!P1 IMAD.HI.U32 R8, R11.reuse, R8, RZ ;  /* 0x000000080b089227 */ /* 0x048fe200078e00ff */
[----:B--2---:R-:W-:Y:S02]  /*4500*/  @!P1 ISETP.NE.AND P0, PT, R12, 0x1, PT ;  /* 0x000000010c00980c */ /* 0x004fe40003f05270 */
[----:B-1----:R-:W-:Y:S01]  /*4510*/  @!P1 ISETP.NE.AND P2, PT, R2, 0x1, PT ;  /* 0x000000010200980c */ /* 0x002fe20003f45270 */
[----:B------:R-:W-:Y:S01]  /*4520*/  SYNCS.ARRIVE.TRANS64.RED.A1T0 RZ, [UR16], RZ ;  /* 0x000000ffffff79a7 */ /* 0x000fe20008100410 */
[C---:B------:R-:W-:Y:S01]  /*4530*/  @!P1 IMAD.HI.U32 R13, R10.reuse, R13, RZ ;  /* 0x0000000d0a0d9227 */ /* 0x040fe200078e00ff */
[----:B------:R-:W-:Y:S04]  /*4540*/  @!P1 SHF.R.U32.HI R8, RZ, R9, R8 ;  /* 0x00000009ff089219 */ /* 0x000fe80000011608 */
[----:B------:R-:W-:Y:S01]  /*4550*/  @!P1 SEL R8, R11, R8, !P2 ;  /* 0x000000080b089207 */ /* 0x000fe20005000000 */
[----:B------:R-:W1:Y:S01]  /*4560*/  SYNCS.PHASECHK.TRANS64.TRYWAIT P5, [UR13+0x38], R14 ;  /* 0x0000380eff0075a7 */ /* 0x000e6200080a110d */
[----:B-----5:R-:W2:Y:S02]  /*4570*/  @!P1 LDC R0, c[0x0][0xb20] ;  /* 0x0002c800ff009b82 */ /* 0x020ea40000000800 */
[----:B--2---:R-:W-:Y:S04]  /*4580*/  @!P1 SHF.R.U32.HI R0, RZ, R0, R13 ;  /* 0x00000000ff009219 */ /* 0x004fe8000001160d */
[----:B------:R-:W-:Y:S05]  /*4590*/  @!P1 SEL R9, R10, R0, !P0 ;  /* 0x000000000a099207 */ /* 0x000fea0004000000 */
[----:B------:R-:W-:Y:S02]  /*45a0*/  @!P1 IMAD.IADD R0, R9, 0x1, -R8 ;  /* 0x0000000109009824 */ /* 0x000fe400078e0a08 */
[----:B------:R-:W-:Y:S02]  /*45b0*/  @!P1 IMAD.IADD R8, R8, 0x1, -R9 ;  /* 0x0000000108089824 */ /* 0x000fe400078e0a09 */
[----:B------:R-:W-:Y:S02]  /*45c0*/  @!P1 IMAD R11, R0, R2, R11 ;  /* 0x00000002000b9224 */ /* 0x000fe400078e020b */
[----:B------:R-:W-:Y:S01]  /*45d0*/  @!P1 IMAD R10, R8, R12, R10 ;  /* 0x0000000c080a9224 */ /* 0x000fe200078e020a */
[----:B-1----:R-:W-:Y:S06]  /*45e0*/  @!P5 BRA `(.L_x_73) ;  /* 0x0000003400c0d947 */ /* 0x002fec0003800000 */
.L_x_141:
[----:B------:R-:W-:Y:S01]  /*45f0*/  @!P4 IADD3 R2, P0, PT, R30, 0x580, RZ ;  /* 0x000005801e02c810 */ /* 0x000fe20007f1e0ff */
[----:B------:R-:W-:Y:S01]  /*4600*/  UMOV UR18, 0x0 ;  /* 0x0000000000127882 */ /* 0x000fe20000000000 */
[----:B------:R-:W-:Y:S01]  /*4610*/  UMOV UR19, 0x10000000 ;  /* 0x1000000000137882 */ /* 0x000fe20000000000 */
[----:B------:R-:W-:Y:S01]  /*4620*/  VOTEU.ALL UP1, P4 ;  /* 0x0000000000ff7886 */ /* 0x000fe20002020000 */
[----:B------:R-:W-:Y:S01]  /*4630*/  @!P4 R2UR UR9, R2 ;  /* 0x000000000209c2ca */ /* 0x000fe200000e0000 */
[----:B-1----:R-:W-:Y:S01]  /*4640*/  @!P4 IMAD.X R0, RZ, RZ, R31, P0 ;  /* 0x000000ffff00c224 */ /* 0x002fe200000e061f */
[----:B------:R-:W-:Y:S01]  /*4650*/  UMOV UR12, UR36 ;  /* 0x00000024000c7c82 */ /* 0x000fe20008000000 */
[----:B------:R-:W-:Y:S01]  /*4660*/  @P3 R2UR UR36, R26 ;  /* 0x000000001a2432ca */ /* 0x000fe200000e0000 */
[----:B------:R-:W-:Y:S01]  /*4670*/  @!UP1 ULEA UR15, UR14, UR7, 0xd ;  /* 0x000000070e0f9291 */ /* 0x000fe2000f8e68ff */
[----:B------:R-:W-:Y:S01]  /*4680*/  ISETP.NE.AND P0, PT, R28, 0x2, PT ;  /* 0x000000021c00780c */ /* 0x000fe20003f05270 */
[----:B------:R-:W-:Y:S01]  /*4690*/  @!UP1 UIADD3 UR10, UPT, UPT, UR10, 0x20, URZ ;  /* 0x000000200a0a9890 */ /* 0x000fe2000fffe0ff */
[----:B------:R-:W-:Y:S01]  /*46a0*/  @!P4 R2UR UR8, R0 ;  /* 0x000000000008c2ca */ /* 0x000fe200000e0000 */
[----:B------:R-:W-:Y:S01]  /*46b0*/  IMAD.IADD R14, R10, 0x1, R86 ;  /* 0x000000010a0e7824 */ /* 0x000fe200078e0256 */
[----:B------:R-:W-:Y:S01]  /*46c0*/  SEL R0, RZ, 0x1, P0 ;  /* 0x00000001ff007807 */ /* 0x000fe20000000000 */
[----:B------:R-:W-:Y:S01]  /*46d0*/  IMAD.IADD R15, R11, 0x1, R87 ;  /* 0x000000010b0f7824 */ /* 0x000fe200078e0257 */
[----:B------:R-:W-:Y:S02]  /*46e0*/  SEL R28, R28, RZ, P0 ;  /* 0x000000ff1c1c7207 */ /* 0x000fe40000000000 */
[----:B------:R-:W-:Y:S01]  /*46f0*/  IMAD.U32 R8, RZ, RZ, UR9 ;  /* 0x00000009ff087e24 */ /* 0x000fe2000f8e00ff */
[----:B------:R-:W-:Y:S01]  /*4700*/  UIADD3 UR9, UPT, UPT, UR13, 0x20, URZ ;  /* 0x000000200d097890 */ /* 0x000fe2000fffe0ff */
[----:B------:R-:W-:Y:S03]  /*4710*/  LOP3.LUT R27, R27, R0, RZ, 0x3c, !PT ;  /* 0x000000001b1b7212 */ /* 0x000fe600078e3cff */
[----:B------:R-:W-:Y:S02]  /*4720*/  @!P4 R2UR UR16, R8 ;  /* 0x000000000810c2ca */ /* 0x000fe400000e0000 */
[----:B------:R-:W-:Y:S01]  /*4730*/  IMAD.U32 R9, RZ, RZ, UR8 ;  /* 0x00000008ff097e24 */ /* 0x000fe2000f8e00ff */
[----:B------:R-:W-:Y:S01]  /*4740*/  @!UP1 UIADD3 UR8, UPT, UPT, UR15, 0x200, URZ ;  /* 0x000002000f089890 */ /* 0x000fe2000fffe0ff */
[----:B------:R-:W-:Y:S01]  /*4750*/  VOTEU.ALL UP1, P4 ;  /* 0x0000000000ff7886 */ /* 0x000fe20002020000 */
[----:B------:R-:W-:Y:S02]  /*4760*/  UPRMT UR15, UR37, 0x654, UR9 ;  /* 0x00000654250f7896 */ /* 0x000fe40008000009 */
[----:B------:R-:W-:Y:S11]  /*4770*/  @!P4 R2UR UR17, R9 ;  /* 0x000000000911c2ca */ /* 0x000ff600000e0000 */
[----:B------:R-:W-:Y:S02]  /*4780*/  @!UPT UIADD3 URZ, UPT, UPT, URZ, URZ, URZ ;  /* 0x000000fffffff290 */ /* 0x000fe4000fffe0ff */
[----:B------:R2:W-:Y:S01]  /*4790*/  @!UP1 UTMALDG.3D [UR8], [UR16], desc[UR18] ;  /* 0x00001208100095b4 */ /* 0x0005e20008011000 */
[----:B------:R2:W-:Y:S01]  /*47a0*/  @!P4 SYNCS.ARRIVE.TRANS64.RED.A0TR RZ, [UR13+0x20], R25 ;  /* 0x00002019ffffc9a7 */ /* 0x0005e2000830040d */
[----:B------:R-:W-:Y:S04]  /*47b0*/  UIADD3 UR13, UPT, UPT, UR14, 0x1, URZ ;  /* 0x000000010e0d7890 */ /* 0x000fe8000fffe0ff */
[----:B------:R-:W-:Y:S04]  /*47c0*/  UISETP.NE.AND UP1, UPT, UR13, 0x3, UPT ;  /* 0x000000030d00788c */ /* 0x000fe8000bf25270 */
[----:B------:R-:W-:Y:S02]  /*47d0*/  USEL UR14, URZ, 0x1, UP1 ;  /* 0x00000001ff0e7887 */ /* 0x000fe40008800000 */
[----:B------:R-:W-:Y:S02]  /*47e0*/  USEL UR13, UR13, URZ, UP1 ;  /* 0x000000ff0d0d7287 */ /* 0x000fe40008800000 */
[----:B------:R-:W-:Y:S02]  /*47f0*/  UPLOP3.LUT UP1, UPT, UPT, UPT, UPT, 0x80, 0x8 ;  /* 0x000000000008789c */ /* 0x000fe40003f2f070 */
[----:B------:R-:W-:Y:S01]  /*4800*/  LOP3.LUT R29, R29, UR14, RZ, 0x3c, !PT ;  /* 0x0000000e1d1d7c12 */ /* 0x000fe2000f8e3cff */
[----:B------:R-:W-:Y:S01]  /*4810*/  SYNCS.ARRIVE.TRANS64.RED.A1T0 RZ, [UR15], RZ ;  /* 0x000000ffffff79a7 */ /* 0x000fe2000810040f */
[----:B------:R-:W-:Y:S07]  /*4820*/  @P3 BRA `(.L_x_74) ;  /* 0xfffffff4001c3947 */ /* 0x000fee000383ffff */
[----:B------:R-:W-:Y:S01]  /*4830*/  UIADD3 UR7, UPT, UPT, UR7, 0x38, URZ ;  /* 0x0000003807077890 */ /* 0x000fe2000fffe0ff */
[----:B------:R-:W-:-:S03]  /*4840*/  SHF.L.U32 R2, R29, 0x1f, RZ ;  /* 0x0000001f1d027819 */ /* 0x000fc600000006ff */
[----:B------:R-:W-:-:S09]  /*4850*/  ULEA UR4, UR13, UR7, 0x3 ;  /* 0x000000070d047291 */ /* 0x000fd2000f8e18ff */
[----:B------:R-:W1:Y:S02]  /*4860*/  SYNCS.PHASECHK.TRANS64.TRYWAIT P0, [UR4], R2 ;  /* 0x00000002ff0075a7 */ /* 0x000e640008001104 */
[----:B-1----:R-:W-:Y:S05]  /*4870*/  @!P0 BRA `(.L_x_75) ;  /* 0x0000003400348947 */ /* 0x002fea0003800000 */
.L_x_143:
        /* <DEDUP_REMOVED lines=9> */
.L_x_145:
[----:B------:R-:W-:-:S04]  /*4910*/  UIADD3 UR5, UPT, UPT, UR5, 0x1, URZ ;  /* 0x0000000105057890 */ /* 0x000fc8000fffe0ff */
[----:B------:R-:W-:-:S04]  /*4920*/  UISETP.NE.AND UP0, UPT, UR5, 0x3, UPT ;  /* 0x000000030500788c */ /* 0x000fc8000bf05270 */
[----:B------:R-:W-:Y:S02]  /*4930*/  USEL UR4, URZ, 0x1, UP0 ;  /* 0x00000001ff047887 */ /* 0x000fe40008000000 */
[----:B------:R-:W-:-:S04]  /*4940*/  USEL UR5, UR5, URZ, UP0 ;  /* 0x000000ff05057287 */ /* 0x000fc80008000000 */
[----:B------:R-:W-:Y:S01]  /*4950*/  ULEA UR5, UR5, UR7, 0x3 ;  /* 0x0000000705057291 */ /* 0x000fe2000f8e18ff */
[----:B-1----:R-:W-:-:S04]  /*4960*/  LOP3.LUT R2, R29, UR4, RZ, 0x3c, !PT ;  /* 0x000000041d027c12 */ /* 0x002fc8000f8e3cff */
[----:B------:R-:W-:Y:S01]  /*4970*/  SHF.L.U32 R2, R2, 0x1f, RZ ;  /* 0x0000001f02027819 */ /* 0x000fe200000006ff */
[----:B------:R-:W-:-:S07]  /*4980*/  IMAD.U32 R0, RZ, RZ, UR5 ;  /* 0x00000005ff007e24 */ /* 0x000fce000f8e00ff */
.L_x_77:
[----:B-1----:R1:W3:Y:S02]  /*4990*/  SYNCS.PHASECHK.TRANS64.TRYWAIT P0, [R0+URZ], R2 ;  /* 0x00000002000075a7 */ /* 0x0022e400080011ff */
[----:B---3--:R-:W-:Y:S05]  /*49a0*/  @!P0 NANOSLEEP.SYNCS 0x989680 ;  /* 0x009896800000895d */ /* 0x008fea0003900000 */
[----:B------:R-:W3:Y:S02]  /*49b0*/  @!P0 SYNCS.PHASECHK.TRANS64 P0, [R0+URZ], R2 ;  /* 0x00000002000085a7 */ /* 0x000ee400080010ff */
[----:B--23--:R-:W-:Y:S05]  /*49c0*/  @P0 EXIT ;  /* 0x000000000000094d */ /* 0x00cfea0003800000 */
[----:B------:R-:W-:Y:S05]  /*49d0*/  BRA `(.L_x_77) ;  /* 0xfffffffc00ec7947 */ /* 0x000fea000383ffff */
.L_x_65:
[----:B------:R-:W-:-:S06]  /*49e0*/  UISETP.GE.AND UP1, UPT, UR8, 0x4, UPT ;  /* 0x000000040800788c */ /* 0x000fcc000bf26270 */
[----:B------:R-:W-:-:S13]  /*49f0*/  PLOP3.LUT P0, PT, PT, PT, UP1, 0x80, 0x8 ;  /* 0x000000000008781c */ /* 0x000fda0003f0f018 */
[----:B------:R-:W-:Y:S05]  /*4a00*/  @!P0 EXIT ;  /* 0x000000000000894d */ /* 0x000fea0003800000 */
[----:B------:R-:W-:Y:S01]  /*4a10*/  BAR.SYNC.DEFER_BLOCKING 0x6, 0xa0 ;  /* 0x0182800000007b1d */ /* 0x000fe20000010000 */
[C---:B------:R-:W-:Y:S01]  /*4a20*/  IMAD.SHL.U32 R2, R93.reuse, 0x20, RZ ;  /* 0x000000205d027824 */ /* 0x040fe200078e00ff */
[C---:B------:R-:W-:Y:S01]  /*4a30*/  LOP3.LUT R94, R93.reuse, 0x2, RZ, 0xc0, !PT ;  /* 0x000000025d5e7812 */ /* 0x040fe200078ec0ff */
[C---:B------:R-:W-:Y:S01]  /*4a40*/  IMAD.SHL.U32 R99, R93.reuse, 0x4, RZ ;  /* 0x000000045d637824 */ /* 0x040fe200078e00ff */
[C---:B------:R-:W-:Y:S01]  /*4a50*/  LOP3.LUT R100, R93.reuse, 0x60, RZ, 0xc0, !PT ;  /* 0x000000605d647812 */ /* 0x040fe200078ec0ff */
[C---:B------:R-:W-:Y:S01]  /*4a60*/  IMAD.U32 R46, R93.reuse, 0x10000, RZ ;  /* 0x000100005d2e7824 */ /* 0x040fe200078e00ff */
[----:B------:R-:W-:Y:S02]  /*4a70*/  UMOV UR48, 0x400 ;  /* 0x0000040000307882 */ /* 0x000fe40000000000 */
[----:B------:R-:W1:Y:S01]  /*4a80*/  LDC R91, c[0x0][0x370] ;  /* 0x0000dc00ff5b7b82 */ /* 0x000e620000000800 */
[----:B------:R-:W-:Y:S01]  /*4a90*/  ULEA UR48, UR37, UR48, 0x18 ;  /* 0x0000003025307291 */ /* 0x000fe2000f8ec0ff */
[----:B------:R-:W-:Y:S01]  /*4aa0*/  LOP3.LUT R3, R2, 0xc0, RZ, 0xc0, !PT ;  /* 0x000000c002037812 */ /* 0x000fe200078ec0ff */
[----:B------:R-:W-:Y:S01]  /*4ab0*/  IMAD.MOV.U32 R45, RZ, RZ, RZ ;  /* 0x000000ffff2d7224 */ /* 0x000fe200078e00ff */
[----:B------:R-:W-:Y:S01]  /*4ac0*/  LOP3.LUT R93, R93, 0x4, RZ, 0xc0, !PT ;  /* 0x000000045d5d7812 */ /* 0x000fe200078ec0ff */
[----:B------:R-:W-:Y:S01]  /*4ad0*/  UIADD3 UR52, UPT, UPT, UR48, 0x200, URZ ;  /* 0x0000020030347890 */ /* 0x000fe2000fffe0ff */
[----:B------:R-:W-:-:S02]  /*4ae0*/  LOP3.LUT R99, R3, 0x18, R99, 0xf8, !PT ;  /* 0x0000001803637812 */ /* 0x000fc400078ef863 */
[----:B------:R-:W-:Y:S01]  /*4af0*/  CS2R R96, SRZ ;  /* 0x0000000000607805 */ /* 0x000fe2000001ff00 */
[----:B------:R-:W2:Y:S01]  /*4b00*/  LDC R42, c[0x0][0xb0c] ;  /* 0x0002c300ff2a7b82 */ /* 0x000ea20000000800 */
[----:B------:R-:W-:Y:S01]  /*4b10*/  LOP3.LUT R46, R46, 0x600000, RZ, 0xc0, !PT ;  /* 0x006000002e2e7812 */ /* 0x000fe200078ec0ff */
[----:B------:R-:W-:Y:S01]  /*4b20*/  IMAD.MOV.U32 R103, RZ, RZ, RZ ;  /* 0x000000ffff677224 */ /* 0x000fe200078e00ff */
[----:B------:R-:W-:Y:S01]  /*4b30*/  IADD3 R98, PT, PT, -R93, 0x2, RZ ;  /* 0x000000025d627810 */ /* 0x000fe20007ffe1ff */
[----:B------:R-:W-:Y:S01]  /*4b40*/  IMAD.MOV R94, RZ, RZ, -R94 ;  /* 0x000000ffff5e7224 */ /* 0x000fe200078e0a5e */
[----:B------:R-:W-:Y:S01]  /*4b50*/  LOP3.LUT R99, R99, 0xf20, R2, 0xf8, !PT ;  /* 0x00000f2063637812 */ /* 0x000fe200078ef802 */
[----:B------:R-:W-:Y:S01]  /*4b60*/  IMAD.MOV R93, RZ, RZ, -R93 ;  /* 0x000000ffff5d7224 */ /* 0x000fe200078e0a5d */
[----:B------:R-:W4:Y:S01]  /*4b70*/  LDCU.64 UR54, c[0x0][0x348] ;  /* 0x00006900ff3677ac */ /* 0x000f220008000a00 */
[----:B------:R-:W1:Y:S01]  /*4b80*/  LDC R89, c[0x0][0xb20] ;  /* 0x0002c800ff597b82 */ /* 0x000e620000000800 */
[----:B------:R-:W3:Y:S01]  /*4b90*/  LDS R0, [UR48+0x110] ;  /* 0x00011030ff007984 */ /* 0x000ee20008000800 */
[----:B------:R-:W-:Y:S01]  /*4ba0*/  IMAD.SHL.U32 R98, R98, 0x10, RZ ;  /* 0x0000001062627824 */ /* 0x000fe200078e00ff */
[----:B------:R-:W-:Y:S01]  /*4bb0*/  LEA R99, R99, UR52, 0x1 ;  /* 0x0000003463637c11 */ /* 0x000fe2000f8e08ff */
[----:B------:R-:W-:Y:S01]  /*4bc0*/  UMOV UR51, 0x1 ;  /* 0x0000000100337882 */ /* 0x000fe20000000000 */
[----:B------:R-:W-:Y:S01]  /*4bd0*/  UMOV UR56, URZ ;  /* 0x000000ff00387c82 */ /* 0x000fe20008000000 */
[----:B------:R-:W1:Y:S02]  /*4be0*/  LDCU.64 UR38, c[0x0][0x888] ;  /* 0x00011100ff2677ac */ /* 0x000e640008000a00 */
[----:B------:R-:W1:Y:S01]  /*4bf0*/  LDC R41, c[0x0][0xb30] ;  /* 0x0002cc00ff297b82 */ /* 0x000e620000000800 */
[----:B------:R-:W1:Y:S01]  /*4c00*/  LDCU.64 UR44, c[0x0][0x890] ;  /* 0x00011200ff2c77ac */ /* 0x000e620008000a00 */
[----:B------:R-:W-:Y:S01]  /*4c10*/  UMOV UR50, URZ ;  /* 0x000000ff00327c82 */ /* 0x000fe20008000000 */
[----:B------:R-:W-:-:S05]  /*4c20*/  UMOV UR49, URZ ;  /* 0x000000ff00317c82 */ /* 0x000fca0008000000 */
[----:B------:R-:W1:Y:S08]  /*4c30*/  LDC.64 R84, c[0x0][0xb10] ;  /* 0x0002c400ff547b82 */ /* 0x000e700000000a00 */
[----:B------:R-:W1:Y:S08]  /*4c40*/  LDC.64 R38, c[0x0][0xb18] ;  /* 0x0002c600ff267b82 */ /* 0x000e700000000a00 */
[----:B------:R-:W1:Y:S08]  /*4c50*/  LDC.64 R36, c[0x0][0xb28] ;  /* 0x0002ca00ff247b82 */ /* 0x000e700000000a00 */
[----:B------:R-:W1:Y:S01]  /*4c60*/  LDC.64 R82, c[0x0][0x8b0] ;  /* 0x00022c00ff527b82 */ /* 0x000e620000000a00 */
[----:B---3--:R-:W-:-:S07]  /*4c70*/  IMAD.IADD R46, R0, 0x1, R46 ;  /* 0x00000001002e7824 */ /* 0x008fce00078e022e */
[----:B------:R-:W3:Y:S08]  /*4c80*/  LDC.64 R80, c[0x0][0x8a8] ;  /* 0x00022a00ff507b82 */ /* 0x000ef00000000a00 */
[----:B--2-4-:R-:W1:Y:S02]  /*4c90*/  LDC R90, c[0x0][0x374] ;  /* 0x0000dd00ff5a7b82 */ /* 0x014e640000000800 */
.L_x_108:
[C---:B------:R-:W-:Y:S02]  /*4ca0*/  LEA R0, R103.reuse, UR48, 0x3 ;  /* 0x0000003067007c11 */ /* 0x040fe4000f8e18ff */
[----:B------:R-:W-:Y:S02]  /*4cb0*/  SHF.L.U32 R2, R96, 0x1f, RZ ;  /* 0x0000001f60027819 */ /* 0x000fe400000006ff */
[----:B------:R-:W-:Y:S02]  /*4cc0*/  LEA R16, R103, UR48, 0x4 ;  /* 0x0000003067107c11 */ /* 0x000fe4000f8e20ff */
[----:B------:R-:W2:Y:S02]  /*4cd0*/  SYNCS.PHASECHK.TRANS64.TRYWAIT P0, [R0+URZ+0x60], R2 ;  /* 0x00006002000075a7 */ /* 0x000ea400080011ff */
[----:B--2---:R-:W-:Y:S05]  /*4ce0*/  @!P0 BRA `(.L_x_78) ;  /* 0x0000003000488947 */ /* 0x004fea0003800000 */
.L_x_146:
[----:B------:R-:W4:Y:S01]  /*4cf0*/  LDC.64 R10, c[0x0][0xb10] ;  /* 0x0002c400ff0a7b82 */ /* 0x000f220000000a00 */
[----:B------:R-:W3:Y:S01]  /*4d00*/  LDS.128 R16, [R16+0xf0] ;  /* 0x0000f00010107984 */ /* 0x000ee20000000c00 */
[----:B-1----:R-:W-:Y:S01]  /*4d10*/  ISETP.NE.AND P1, PT, R41, 0x1, PT ;  /* 0x000000012900780c */ /* 0x002fe20003f25270 */
[----:B--2---:R-:W-:Y:S01]  /*4d20*/  VIADD R0, R0, 0x70 ;  /* 0x0000007000007836 */ /* 0x004fe20000000000 */
[----:B------:R-:W-:Y:S04]  /*4d30*/  ISETP.GE.AND P0, PT, R40, 0x1, PT ;  /* 0x000000012800780c */ /* 0x000fe80003f06270 */
[----:B------:R-:W1:Y:S01]  /*4d40*/  LDC.64 R8, c[0x0][0xb18] ;  /* 0x0002c600ff087b82 */ /* 0x000e620000000a00 */
[----:B------:R-:W-:Y:S01]  /*4d50*/  PRMT R0, RZ, 0x654, R0 ;  /* 0x00000654ff007816 */ /* 0x000fe20000000000 */
[----:B------:R-:W-:Y:S01]  /*4d60*/  @!PT LDS RZ, [RZ] ;  /* 0x00000000fffff984 */ /* 0x000fe20000000800 */
[----:B------:R-:W-:Y:S01]  /*4d70*/  @!PT LDS RZ, [RZ] ;  /* 0x00000000fffff984 */ /* 0x000fe20000000800 */
[----:B------:R-:W-:Y:S01]  /*4d80*/  @!PT LDS RZ, [RZ] ;  /* 0x00000000fffff984 */ /* 0x000fe20000000800 */
[----:B------:R-:W-:Y:S01]  /*4d90*/  @!PT LDS RZ, [RZ] ;  /* 0x00000000fffff984 */ /* 0x000fe20000000800 */
[----:B------:R2:W-:Y:S06]  /*4da0*/  MEMBAR.ALL.CTA ;  /* 0x0000000000007992 */ /* 0x0005ec0000008000 */
[----:B--2---:R-:W2:Y:S01]  /*4db0*/  FENCE.VIEW.ASYNC.S ;  /* 0x00000000000073c6 */ /* 0x004ea20000000000 */
[----:B------:R-:W1:Y:S08]  /*4dc0*/  @!P1 LDC R12, c[0x0][0xb20] ;  /* 0x0002c800ff0c9b82 */ /* 0x000e700000000800 */
[----:B------:R-:W1:Y:S01]  /*4dd0*/  @!P1 LDC R7, c[0x0][0xb0c] ;  /* 0x0002c300ff079b82 */ /* 0x000e620000000800 */
[----:B--2---:R2:W-:Y:S01]  /*4de0*/  SYNCS.ARRIVE.TRANS64.RED.A1T0 RZ, [R0+URZ], RZ ;  /* 0x000000ff00ff79a7 */ /* 0x0045e200081004ff */
[----:B---3--:R-:W-:Y:S04]  /*4df0*/  LOP3.LUT P4, RZ, R18, 0x1, RZ, 0xc0, !PT ;  /* 0x0000000112ff7812 */ /* 0x008fe8000788c0ff */
[----:B------:R-:W-:Y:S09]  /*4e00*/  P2R R101, PR, RZ, 0x10 ;  /* 0x00000010ff657803 */ /* 0x000ff20000000000 */
[----:B------:R-:W-:Y:S02]  /*4e10*/  @P4 MOV R44, R16 ;  /* 0x00000010002c4202 */ /* 0x000fe40000000f00 */
[----:B------:R-:W-:Y:S01]  /*4e20*/  @P4 LOP3.LUT R43, R17, 0xffff, RZ, 0xc0, !PT ;  /* 0x0000ffff112b4812 */ /* 0x000fe200078ec0ff */
[----:B--2-4-:R-:W-:Y:S06]  /*4e30*/  @!P0 BRA `(.L_x_79) ;  /* 0x0000000000a48947 */ /* 0x014fec0003800000 */
[----:B------:R-:W-:Y:S01]  /*4e40*/  IMAD.HI.U32 R0, R90, R39, RZ ;  /* 0x000000275a007227 */ /* 0x000fe200078e00ff */
[----:B------:R-:W-:Y:S02]  /*4e50*/  ISETP.NE.AND P0, PT, R38, 0x1, PT ;  /* 0x000000012600780c */ /* 0x000fe40003f05270 */
[----:B------:R-:W-:Y:S01]  /*4e60*/  ISETP.NE.AND P2, PT, R40, 0x1, PT ;  /* 0x000000012800780c */ /* 0x000fe20003f45270 */
[----:B------:R-:W-:Y:S01]  /*4e70*/  IMAD.HI.U32 R4, R91, R84, RZ ;  /* 0x000000545b047227 */ /* 0x000fe200078e00ff */
[----:B------:R-:W-:Y:S02]  /*4e80*/  SHF.R.U32.HI R0, RZ, R89, R0 ;  /* 0x00000059ff007219 */ /* 0x000fe40000011600 */
[----:B------:R-:W-:Y:S01]  /*4e90*/  ISETP.NE.AND P3, PT, R42, 0x1, PT ;  /* 0x000000012a00780c */ /* 0x000fe20003f65270 */
[----:B------:R-:W-:Y:S01]  /*4ea0*/  IMAD.HI.U32 R6, R43, R39, RZ ;  /* 0x000000272b067227 */ /* 0x000fe200078e00ff */
[-C--:B------:R-:W-:Y:S02]  /*4eb0*/  SHF.R.U32.HI R4, RZ, R85.reuse, R4 ;  /* 0x00000055ff047219 */ /* 0x080fe40000011604 */
[----:B------:R-:W-:Y:S01]  /*4ec0*/  SEL R0, R90, R0, !P0 ;  /* 0x000000005a007207 */ /* 0x000fe20004000000 */
[----:B------:R-:W-:Y:S01]  /*4ed0*/  IMAD.HI.U32 R5, R44, R84, RZ ;  /* 0x000000542c057227 */ /* 0x000fe200078e00ff */
[----:B------:R-:W-:Y:S03]  /*4ee0*/  SEL R4, R91, R4, !P3 ;  /* 0x000000045b047207 */ /* 0x000fe60005800000 */
[-C--:B------:R-:W-:Y:S01]  /*4ef0*/  IMAD.HI.U32 R3, R0, R36.reuse, RZ ;  /* 0x0000002400037227 */ /* 0x080fe200078e00ff */
[----:B------:R-:W-:Y:S03]  /*4f00*/  SHF.R.U32.HI R5, RZ, R85, R5 ;  /* 0x00000055ff057219 */ /* 0x000fe60000011605 */
[----:B------:R-:W-:Y:S01]  /*4f10*/  IMAD.HI.U32 R2, R4, R36, RZ ;  /* 0x0000002404027227 */ /* 0x000fe200078e00ff */
[----:B------:R-:W-:Y:S02]  /*4f20*/  @P2 SHF.R.U32.HI R0, RZ, R37, R3 ;  /* 0x00000025ff002219 */ /* 0x000fe40000011603 */
[----:B------:R-:W-:Y:S02]  /*4f30*/  SHF.R.U32.HI R3, RZ, R89, R6 ;  /* 0x00000059ff037219 */ /* 0x000fe40000011606 */
[----:B------:R-:W-:Y:S01]  /*4f40*/  @P2 SHF.R.U32.HI R4, RZ, R37, R2 ;  /* 0x00000025ff042219 */ /* 0x000fe20000011602 */
[----:B------:R-:W-:Y:S01]  /*4f50*/  IMAD R0, R40, R0, RZ ;  /* 0x0000000028007224 */ /* 0x000fe200078e02ff */
[----:B------:R-:W-:Y:S02]  /*4f60*/  SEL R3, R43, R3, !P0 ;  /* 0x000000032b037207 */ /* 0x000fe40004000000 */
[----:B------:R-:W-:Y:S01]  /*4f70*/  SEL R2, R44, R5, !P3 ;  /* 0x000000052c027207 */ /* 0x000fe20005800000 */
[----:B------:R-:W-:Y:S01]  /*4f80*/  IMAD R5, R40, R4, RZ ;  /* 0x0000000428057224 */ /* 0x000fe200078e02ff */
[C---:B------:R-:W-:Y:S01]  /*4f90*/  ISETP.GE.AND P0, PT, R3.reuse, R0, PT ;  /* 0x000000000300720c */ /* 0x040fe20003f06270 */
[C---:B------:R-:W-:Y:S03]  /*4fa0*/  IMAD.HI.U32 R0, R3.reuse, R36, RZ ;  /* 0x0000002403007227 */ /* 0x040fe600078e00ff */
[C---:B------:R-:W-:Y:S02]  /*4fb0*/  ISETP.GE.OR P0, PT, R2.reuse, R5, P0 ;  /* 0x000000050200720c */ /* 0x040fe40000706670 */
[----:B------:R-:W-:Y:S04]  /*4fc0*/  SHF.R.U32.HI R0, RZ, R37, R0 ;  /* 0x00000025ff007219 */ /* 0x000fe80000011600 */
[C---:B------:R-:W-:Y:S05]  /*4fd0*/  SEL R6, R3.reuse, R0, !P2 ;  /* 0x0000000003067207 */ /* 0x040fea0005000000 */
        /* <DEDUP_REMOVED lines=14> */
[----:B------:R-:W-:Y:S07]  /*50c0*/  IMAD R43, R3, R38, R43 ;  /* 0x00000026032b7224 */ /* 0x000fee00078e022b */
.L_x_79:
[----:B-1----:R-:W-:Y:S01]  /*50d0*/  @!P1 ISETP.NE.AND P0, PT, R8, 0x1, PT ;  /* 0x000000010800980c */ /* 0x002fe20003f05270 */
[----:B------:R-:W-:Y:S01]  /*50e0*/  @!P1 IMAD.HI.U32 R0, R44, R10, RZ ;  /* 0x0000000a2c009227 */ /* 0x000fe200078e00ff */
[----:B------:R-:W-:Y:S01]  /*50f0*/  @!P1 ISETP.NE.AND P2, PT, R7, 0x1, PT ;  /* 0x000000010700980c */ /* 0x000fe20003f45270 */
[----:B------:R-:W-:Y:S01]  /*5100*/  ULOP3.LUT UP0, URZ, UR52, 0x1b0, URZ, 0xc0, !UPT ;  /* 0x000001b034ff7892 */ /* 0x000fe2000f80c0ff */
[----:B------:R-:W-:Y:S01]  /*5110*/  R2UR UR42, R15 ;  /* 0x000000000f2a72ca */ /* 0x000fe200000e0000 */
[----:B------:R-:W-:Y:S01]  /*5120*/  @!P1 IMAD.HI.U32 R2, R43, R9, RZ ;  /* 0x000000092b029227 */ /* 0x000fe200078e00ff */
[----:B------:R-:W-:Y:S02]  /*5130*/  @!P1 SHF.R.U32.HI R0, RZ, R11, R0 ;  /* 0x0000000bff009219 */ /* 0x000fe40000011600 */
[----:B------:R-:W-:Y:S01]  /*5140*/  R2UR UR41, R14 ;  /* 0x000000000e2972ca */ /* 0x000fe200000e0000 */
[----:B------:R-:W-:Y:S01]  /*5150*/  VIADD R103, R103, 0x1 ;  /* 0x0000000167677836 */ /* 0x000fe20000000000 */
[----:B------:R-:W-:Y:S02]  /*5160*/  @!P1 SHF.R.U32.HI R2, RZ, R12, R2 ;  /* 0x0000000cff029219 */ /* 0x000fe40000011602 */
[----:B------:R-:W-:Y:S02]  /*5170*/  @!P1 SEL R3, R44, R0, !P2 ;  /* 0x000000002c039207 */ /* 0x000fe40005000000 */
[----:B------:R-:W-:Y:S02]  /*5180*/  @!P1 SEL R2, R43, R2, !P0 ;  /* 0x000000022b029207 */ /* 0x000fe40004000000 */
[----:B------:R-:W-:Y:S01]  /*5190*/  @P4 SHF.R.U32.HI R95, RZ, 0x10, R17 ;  /* 0x00000010ff5f4819 */ /* 0x000fe20000011611 */
[----:B------:R-:W-:Y:S02]  /*51a0*/  USHF.L.U32 UR42, UR42, 0x7, URZ ;  /* 0x000000072a2a7899 */ /* 0x000fe400080006ff */
[----:B------:R-:W-:Y:S02]  /*51b0*/  @!P1 IMAD.IADD R0, R2, 0x1, -R3 ;  /* 0x0000000102009824 */ /* 0x000fe400078e0a03 */
[----:B------:R-:W-:Y:S01]  /*51c0*/  @!P1 IMAD.IADD R2, R3, 0x1, -R2 ;  /* 0x0000000103029824 */ /* 0x000fe200078e0a02 */
[----:B------:R-:W-:Y:S01]  /*51d0*/  USHF.L.U32 UR41, UR41, 0x6, URZ ;  /* 0x0000000629297899 */ /* 0x000fe200080006ff */
[----:B------:R-:W-:Y:S02]  /*51e0*/  @!P1 IMAD R44, R0, R7, R44 ;  /* 0x00000007002c9224 */ /* 0x000fe400078e022c */
[----:B------:R-:W-:Y:S01]  /*51f0*/  @!P1 IMAD R43, R2, R8, R43 ;  /* 0x00000008022b9224 */ /* 0x000fe200078e022b */
[----:B------:R-:W-:Y:S08]  /*5200*/  BRA.U !UP0, `(.L_x_80) ;  /* 0x00000001087c7547 */ /* 0x000ff0000b800000 */
[----:B------:R-:W1:Y:S01]  /*5210*/  LDCU.64 UR8, c[0x4][0x80] ;  /* 0x01001000ff0877ac */ /* 0x000e620008000a00 */
[----:B------:R-:W-:Y:S01]  /*5220*/  MOV R2, 0x0 ;  /* 0x0000000000027802 */ /* 0x000fe20000000f00 */
[----:B------:R-:W-:Y:S02]  /*5230*/  HFMA2 R12, -RZ, RZ, 0, 5.9604644775390625e-08 ;  /* 0x00000001ff0c7431 */ /* 0x000fe400000001ff */
[----:B------:R-:W-:Y:S01]  /*5240*/  IMAD.MOV.U32 R8, RZ, RZ, 0x70 ;  /* 0x00000070ff087424 */ /* 0x000fe200078e00ff */
[----:B------:R2:W3:Y:S01]  /*5250*/  LDC.64 R14, c[0x4][R2] ;  /* 0x01000000020e7b82 */ /* 0x0004e20000000a00 */
[----:B------:R-:W4:Y:S01]  /*5260*/  LDCU.64 UR6, c[0x4][0x88] ;  /* 0x01001100ff0677ac */ /* 0x000f220008000a00 */
[----:B------:R-:W-:Y:S01]  /*5270*/  IMAD.MOV.U32 R13, RZ, RZ, RZ ;  /* 0x000000ffff0d7224 */ /* 0x000fe200078e00ff */
[----:B------:R-:W2:Y:S01]  /*5280*/  LDCU.64 UR4, c[0x4][0x8] ;  /* 0x01000100ff0477ac */ /* 0x000ea20008000a00 */
[----:B-1----:R-:W-:Y:S01]  /*5290*/  MOV R5, UR9 ;  /* 0x0000000900057c02 */ /* 0x002fe20008000f00 */
[----:B------:R-:W-:Y:S01]  /*52a0*/  IMAD.U32 R4, RZ, RZ, UR8 ;  /* 0x00000008ff047e24 */ /* 0x000fe2000f8e00ff */
[----:B----4-:R-:W-:Y:S01]  /*52b0*/  MOV R7, UR7 ;  /* 0x0000000700077c02 */ /* 0x010fe20008000f00 */
[----:B------:R-:W-:Y:S01]  /*52c0*/  IMAD.U32 R6, RZ, RZ, UR6 ;  /* 0x00000006ff067e24 */ /* 0x000fe2000f8e00ff */
[----:B--2---:R-:W-:Y:S01]  /*52d0*/  MOV R11, UR5 ;  /* 0x00000005000b7c02 */ /* 0x004fe20008000f00 */
[----:B------:R-:W-:Y:S02]  /*52e0*/  IMAD.U32 R10, RZ, RZ, UR4 ;  /* 0x00000004ff0a7e24 */ /* 0x000fe4000f8e00ff */
[----:B------:R-:W-:Y:S07]  /*52f0*/  LEPC R20, `(.L_x_81) ;  /* 0x000000001014794e */ /* 0x000fee0000000000 */
[----:B---3-5:R-:W-:Y:S05]  /*5300*/  CALL.ABS.NOINC R14 ;  /* 0x000000000e007343 */ /* 0x028fea0003c00000 */
.L_x_81:
[----:B------:R-:W1:Y:S01]  /*5310*/  LDCU.64 UR8, c[0x4][0x80] ;  /* 0x01001000ff0877ac */ /* 0x000e620008000a00 */
[----:B------:R-:W2:Y:S01]  /*5320*/  LDC.64 R2, c[0x4][R2] ;  /* 0x0100000002027b82 */ /* 0x000ea20000000a00 */
[----:B------:R-:W-:Y:S02]  /*5330*/  HFMA2 R12, -RZ, RZ, 0, 5.9604644775390625e-08 ;  /* 0x00000001ff0c7431 */ /* 0x000fe400000001ff */
[----:B------:R-:W-:Y:S02]  /*5340*/  IMAD.MOV.U32 R8, RZ, RZ, 0x70 ;  /* 0x00000070ff087424 */ /* 0x000fe400078e00ff */
[----:B------:R-:W-:Y:S01]  /*5350*/  IMAD.MOV.U32 R13, RZ, RZ, RZ ;  /* 0x000000ffff0d7224 */ /* 0x000fe200078e00ff */
[----:B------:R-:W3:Y:S01]  /*5360*/  LDCU.64 UR6, c[0x4][0x88] ;  /* 0x01001100ff0677ac */ /* 0x000ee20008000a00 */
[----:B------:R-:W4:Y:S01]  /*5370*/  LDCU.64 UR4, c[0x4][0x8] ;  /* 0x01000100ff0477ac */ /* 0x000f220008000a00 */
[----:B-1----:R-:W-:Y:S02]  /*5380*/  MOV R4, UR8 ;  /* 0x0000000800047c02 */ /* 0x002fe40008000f00 */
[----:B------:R-:W-:Y:S02]  /*5390*/  MOV R5, UR9 ;  /* 0x0000000900057c02 */ /* 0x000fe40008000f00 */
[----:B---3--:R-:W-:Y:S01]  /*53a0*/  MOV R7, UR7 ;  /* 0x0000000700077c02 */ /* 0x008fe20008000f00 */
[----:B------:R-:W-:Y:S01]  /*53b0*/  IMAD.U32 R6, RZ, RZ, UR6 ;  /* 0x00000006ff067e24 */ /* 0x000fe2000f8e00ff */
[----:B----4-:R-:W-:Y:S01]  /*53c0*/  MOV R11, UR5 ;  /* 0x00000005000b7c02 */ /* 0x010fe20008000f00 */
[----:B------:R-:W-:Y:S02]  /*53d0*/  IMAD.U32 R10, RZ, RZ, UR4 ;  /* 0x00000004ff0a7e24 */ /* 0x000fe4000f8e00ff */
[----:B------:R-:W-:Y:S07]  /*53e0*/  LEPC R20, `(.L_x_80) ;  /* 0x000000001014794e */ /* 0x000fee0000000000 */
[----:B--2---:R-:W-:Y:S05]  /*53f0*/  CALL.ABS.NOINC R2 ;  /* 0x0000000002007343 */ /* 0x004fea0003c00000 */
.L_x_80:
[----:B------:R-:W-:Y:S01]  /*5400*/  ISETP.NE.U32.AND P4, PT, R82, RZ, PT ;  /* 0x000000ff5200720c */ /* 0x000fe20003f85070 */
[----:B------:R-:W-:Y:S01]  /*5410*/  UISETP.NE.AND UP2, UPT, UR53, URZ, UPT ;  /* 0x000000ff3500728c */ /* 0x000fe2000bf45270 */
[----:B------:R-:W-:Y:S01]  /*5420*/  ISETP.NE.U32.AND P2, PT, RZ, UR38, PT ;  /* 0x00000026ff007c0c */ /* 0x000fe2000bf45070 */
[----:B------:R-:W-:Y:S01]  /*5430*/  UISETP.NE.U32.AND UP1, UPT, UR44, URZ, UPT ;  /* 0x000000ff2c00728c */ /* 0x000fe2000bf25070 */
[----:B------:R-:W-:Y:S01]  /*5440*/  ISETP.NE.AND.EX P4, PT, R83, RZ, PT, P4 ;  /* 0x000000ff5300720c */ /* 0x000fe20003f85340 */
[----:B------:R-:W-:Y:S01]  /*5450*/  UPLOP3.LUT UP0, UPT, UPT, UPT, UPT, 0x40, 0x4 ;  /* 0x000000000004789c */ /* 0x000fe20003f0e870 */
[----:B------:R-:W-:Y:S01]  /*5460*/  ISETP.NE.AND.EX P2, PT, RZ, UR39, PT, P2 ;  /* 0x00000027ff007c0c */ /* 0x000fe2000bf45320 */
[----:B------:R-:W-:Y:S01]  /*5470*/  UISETP.NE.AND.EX UP1, UPT, UR45, URZ, UPT, UP1 ;  /* 0x000000ff2d00728c */ /* 0x000fe2000bf25310 */
[----:B------:R-:W-:Y:S04]  /*5480*/  PLOP3.LUT P1, PT, PT, PT, UP2, 0x80, 0x8 ;  /* 0x000000000008781c */ /* 0x000fe80003f2f028 */
[----:B------:R-:W-:Y:S06]  /*5490*/  @UP2 UPLOP3.LUT UP0, UPT, UPT, UPT, UP1, 0x80, 0x8 ;  /* 0x000000000008289c */ /* 0x000fec0003f0f010 */
[----:B------:R-:W-:Y:S01]  /*54a0*/  PLOP3.LUT P0, PT, PT, PT, UP0, 0x80, 0x8 ;  /* 0x000000000008781c */ /* 0x000fe20003f0f008 */
[----:B------:R-:W-:Y:S01]  /*54b0*/  @!UPT UIADD3 URZ, UPT, UPT, URZ, URZ, URZ ;  /* 0x000000fffffff290 */ /* 0x000fe2000fffe0ff */
[----:B------:R-:W-:Y:S11]  /*54c0*/  BRA.U !UP1, `(.L_x_82) ;  /* 0x0000000109387547 */ /* 0x000ff6000b800000 */
[----:B------:R-:W-:Y:S01]  /*54d0*/  UISETP.NE.U32.AND UP0, UPT, UR38, URZ, UPT ;  /* 0x000000ff2600728c */ /* 0x000fe2000bf05070 */
[----:B------:R-:W-:Y:S02]  /*54e0*/  HFMA2 R0, -RZ, RZ, 0, 5.9604644775390625e-08 ;  /* 0x00000001ff007431 */ /* 0x000fe400000001ff */
[----:B------:R-:W-:Y:S01]  /*54f0*/  IMAD.MOV.U32 R88, RZ, RZ, 0x1 ;  /* 0x00000001ff587424 */ /* 0x000fe200078e00ff */
[----:B------:R-:W-:Y:S06]  /*5500*/  UISETP.NE.AND.EX UP0, UPT, UR39, URZ, UPT, UP0 ;  /* 0x000000ff2700728c */ /* 0x000fec000bf05300 */
[----:B------:R-:W-:Y:S05]  /*5510*/  PLOP3.LUT P3, PT, PT, PT, UP0, 0x80, 0x8 ;  /* 0x000000000008781c */ /* 0x000fea0003f6f008 */
[----:B------:R-:W1:Y:S01]  /*5520*/  @UP0 LDCU.64 UR6, c[0x0][0x888] ;  /* 0x00011100ff0607ac */ /* 0x000e620008000a00 */
[----:B------:R-:W-:Y:S07]  /*5530*/  @UP0 UIMAD UR4, UR36, UR44, URZ ;  /* 0x0000002c240402a4 */ /* 0x000fee000f8e02ff */
[----:B------:R-:W-:Y:S01]  /*5540*/  @!P3 PRMT R88, R0, 0x7610, R88 ;  /* 0x000076100058b816 */ /* 0x000fe20000000058 */
[----:B-1----:R-:W-:Y:S03]  /*5550*/  @UP0 UIMAD.WIDE UR6, UR4, 0x4, UR6 ;  /* 0x00000004040608a5 */ /* 0x002fe6000f8e0206 */
[----:B------:R-:W1:Y:S03]  /*5560*/  @!UP0 LDCU UR4, c[0x0][0x880] ;  /* 0x00011000ff0487ac */ /* 0x000e660008000800 */
[----:B------:R-:W-:Y:S01]  /*5570*/  IMAD.U32 R2, RZ, RZ, UR6 ;  /* 0x00000006ff027e24 */ /* 0x000fe2000f8e00ff */
[----:B------:R-:W-:Y:S05]  /*5580*/  MOV R3, UR7 ;  /* 0x0000000700037c02 */ /* 0x000fea0008000f00 */
[----:B-----5:R2:W5:Y:S02]  /*5590*/  @P3 LDG.E R49, desc[UR46][R2.64] ;  /* 0x0000002e02313981 */ /* 0x020564000c1e1900 */
[----:B-12---:R-:W-:Y:S02]  /*55a0*/  @!P3 IMAD.U32 R49, RZ, RZ, UR4 ;  /* 0x00000004ff31be24 */ /* 0x006fe4000f8e00ff */
.L_x_82:
[----:B------:R-:W-:Y:S05]  /*55b0*/  @!P4 BRA `(.L_x_83) ;  /* 0x000000000020c947 */ /* 0x000fea0003800000 */
[----:B------:R-:W-:Y:S04]  /*55c0*/  ISETP.NE.U32.AND P3, PT, R80, RZ, PT ;  /* 0x000000ff5000720c */ /* 0x000fe80003f65070 */
[----:B------:R-:W-:Y:S11]  /*55d0*/  ISETP.NE.AND.EX P3, PT, R81, RZ, PT, P3 ;  /* 0x000000ff5100720c */ /* 0x000ff60003f65330 */
[----:B------:R-:W-:Y:S02]  /*55e0*/  @!UPT UIADD3 URZ, UPT, UPT, URZ, URZ, URZ ;  /* 0x000000fffffff290 */ /* 0x000fe4000fffe0ff */
[----:B------:R-:W1:Y:S01]  /*55f0*/  @P3 LDC.64 R2, c[0x0][0x8a8] ;  /* 0x00022a00ff023b82 */ /* 0x000e620000000a00 */
[----:B------:R-:W-:Y:S04]  /*5600*/  @P3 IMAD R0, R82, UR36, RZ ;  /* 0x0000002452003c24 */ /* 0x000fe8000f8e02ff */
[----:B-1----:R-:W-:Y:S05]  /*5610*/  @P3 IMAD.WIDE R2, R0, 0x4, R2 ;  /* 0x0000000400023825 */ /* 0x002fea00078e0202 */
[----:B-----5:R1:W5:Y:S02]  /*5620*/  @P3 LDG.E R47, desc[UR46][R2.64] ;  /* 0x0000002e022f3981 */ /* 0x020364000c1e1900 */
[----:B-1----:R-:W2:Y:S02]  /*5630*/  @!P3 LDC R47, c[0x0][0x8a0] ;  /* 0x00022800ff2fbb82 */ /* 0x002ea40000000800 */
.L_x_83:
[----:B-----5:R-:W-:Y:S01]  /*5640*/  FSETP.NEU.AND P3, PT, R49, RZ, PT ;  /* 0x000000ff3100720b */ /* 0x020fe20003f6d000 */
[----:B------:R-:W-:Y:S01]  /*5650*/  ULOP3.LUT UR4, UR51, 0x1, URZ, 0x3c, !UPT ;  /* 0x0000000133047892 */ /* 0x000fe2000f8e3cff */
[----:B------:R-:W-:Y:S01]  /*5660*/  SEL R4, RZ, 0xffffffff, P2 ;  /* 0xffffffffff047807 */ /* 0x000fe20001000000 */
[----:B------:R-:W-:Y:S01]  /*5670*/  IMAD.U32 R72, RZ, RZ, UR56 ;  /* 0x00000038ff487e24 */ /* 0x000fe2000f8e00ff */
[----:B------:R-:W-:Y:S01]  /*5680*/  @P1 LOP3.LUT P2, RZ, R88, 0xff, RZ, 0xc0, !PT ;  /* 0x000000ff58ff1812 */ /* 0x000fe2000784c0ff */
[----:B------:R-:W-:Y:S01]  /*5690*/  IMAD.SHL.U32 R106, R94, 0x10, RZ ;  /* 0x000000105e6a7824 */ /* 0x000fe200078e00ff */
[----:B------:R-:W-:Y:S01]  /*56a0*/  @P1 SEL R0, RZ, 0xffffffff, P3 ;  /* 0xffffffffff001807 */ /* 0x000fe20001800000 */
[----:B------:R-:W-:Y:S01]  /*56b0*/  IMAD.U32 R107, RZ, RZ, UR4 ;  /* 0x00000004ff6b7e24 */ /* 0x000fe2000f8e00ff */
[----:B------:R-:W-:Y:S01]  /*56c0*/  LEA R73, R45, UR48, 0x3 ;  /* 0x000000302d497c11 */ /* 0x000fe2000f8e18ff */
[----:B------:R-:W-:Y:S01]  /*56d0*/  IMAD.SHL.U32 R72, R72, 0x2000, RZ ;  /* 0x0000200048487824 */ /* 0x000fe200078e00ff */
[----:B------:R-:W-:Y:S01]  /*56e0*/  @P0 SEL R0, R4, R0, !P2 ;  /* 0x0000000004000207 */ /* 0x000fe20005000000 */
[----:B------:R-:W-:Y:S01]  /*56f0*/  IMAD.SHL.U32 R105, R93, 0x10, RZ ;  /* 0x000000105d697824 */ /* 0x000fe200078e00ff */
[----:B------:R-:W-:Y:S01]  /*5700*/  PLOP3.LUT P2, PT, PT, PT, UP1, 0x80, 0x8 ;  /* 0x000000000008781c */ /* 0x000fe20003f4f018 */
[----:B------:R-:W-:Y:S01]  /*5710*/  IMAD.IADD R67, R99, 0x1, R72 ;  /* 0x0000000163437824 */ /* 0x000fe200078e0248 */
[----:B------:R-:W-:Y:S01]  /*5720*/  @P1 LOP3.LUT R0, R0, 0x1, RZ, 0xc0, !PT ;  /* 0x0000000100001812 */ /* 0x000fe200078ec0ff */
[----:B------:R-:W-:Y:S01]  /*5730*/  BSSY B1, `(.L_x_84) ;  /* 0x0000039000017945 */ /* 0x000fe20003800000 */
[----:B------:R-:W-:Y:S01]  /*5740*/  LOP3.LUT P4, R102, R88, 0xff, RZ, 0xc0, !PT ;  /* 0x000000ff58667812 */ /* 0x000fe2000788c0ff */
[----:B------:R-:W-:Y:S01]  /*5750*/  IMAD.IADD R66, R67, 0x1, R106 ;  /* 0x0000000143427824 */ /* 0x000fe200078e026a */
[----:B------:R-:W-:Y:S01]  /*5760*/  ISETP.NE.U32.OR P5, PT, R0, 0x1, !P1 ;  /* 0x000000010000780c */ /* 0x000fe20004fa5470 */
[----:B------:R-:W-:Y:S01]  /*5770*/  IMAD.U32 R0, RZ, RZ, UR56 ;  /* 0x00000038ff007e24 */ /* 0x000fe2000f8e00ff */
[----:B------:R-:W-:Y:S01]  /*5780*/  SEL R3, RZ, 0xffffffff, P3 ;  /* 0xffffffffff037807 */ /* 0x000fe20001800000 */
[----:B------:R-:W-:Y:S01]  /*5790*/  IMAD.MOV.U32 R75, RZ, RZ, 0x1 ;  /* 0x00000001ff4b7424 */ /* 0x000fe200078e00ff */
[----:B------:R-:W-:Y:S01]  /*57a0*/  P2R R104, PR, RZ, 0x20 ;  /* 0x00000020ff687803 */ /* 0x000fe20000000000 */
[----:B------:R-:W-:Y:S01]  /*57b0*/  IMAD R48, R45, 0x40, R46 ;  /* 0x000000402d307824 */ /* 0x000fe200078e022e */
[----:B------:R-:W-:Y:S01]  /*57c0*/  LEA R0, R0, UR48, 0x3 ;  /* 0x0000003000007c11 */ /* 0x000fe2000f8e18ff */
[----:B------:R-:W-:Y:S01]  /*57d0*/  IMAD.U32 R74, RZ, RZ, UR56 ;  /* 0x00000038ff4a7e24 */ /* 0x000fe2000f8e00ff */
[----:B------:R-:W-:Y:S02]  /*57e0*/  @P2 SEL R3, R4, R3, !P4 ;  /* 0x0000000304032207 */ /* 0x000fe40006000000 */
[----:B------:R-:W-:Y:S02]  /*57f0*/  CS2R R78, SRZ ;  /* 0x00000000004e7805 */ /* 0x000fe4000001ff00 */
[----:B------:R-:W-:Y:S02]  /*5800*/  CS2R R76, SRZ ;  /* 0x00000000004c7805 */ /* 0x000fe4000001ff00 */
[----:B------:R-:W-:Y:S02]  /*5810*/  CS2R R70, SRZ ;  /* 0x0000000000467805 */ /* 0x000fe4000001ff00 */
[----:B------:R-:W-:Y:S02]  /*5820*/  LOP3.LUT R3, R3, 0x1, RZ, 0xc0, !PT ;  /* 0x0000000103037812 */ /* 0x000fe400078ec0ff */
[----:B------:R-:W-:Y:S02]  /*5830*/  CS2R R68, SRZ ;  /* 0x0000000000447805 */ /* 0x000fe4000001ff00 */
[----:B------:R-:W-:Y:S02]  /*5840*/  @P5 SHF.L.U32 R2, R107, 0x1f, RZ ;  /* 0x0000001f6b025819 */ /* 0x000fe400000006ff */
[----:B------:R-:W-:Y:S02]  /*5850*/  CS2R R62, SRZ ;  /* 0x00000000003e7805 */ /* 0x000fe4000001ff00 */
[----:B------:R-:W-:Y:S02]  /*5860*/  ISETP.NE.U32.AND P2, PT, R3, 0x1, PT ;  /* 0x000000010300780c */ /* 0x000fe40003f45070 */
[----:B------:R-:W-:Y:S01]  /*5870*/  CS2R R60, SRZ ;  /* 0x00000000003c7805 */ /* 0x000fe2000001ff00 */
[----:B------:R1:W3:Y:S01]  /*5880*/  @P5 SYNCS.PHASECHK.TRANS64.TRYWAIT P1, [R0+URZ+0x20], R2 ;  /* 0x00002002000055a7 */ /* 0x0002e200080211ff */
[----:B------:R-:W-:Y:S02]  /*5890*/  CS2R R58, SRZ ;  /* 0x00000000003a7805 */ /* 0x000fe4000001ff00 */
[----:B------:R-:W-:Y:S02]  /*58a0*/  P2R R108, PR, RZ, 0x4 ;  /* 0x00000004ff6c7803 */ /* 0x000fe40000000000 */
[----:B------:R-:W-:Y:S01]  /*58b0*/  CS2R R56, SRZ ;  /* 0x0000000000387805 */ /* 0x000fe2000001ff00 */
[----:B------:R-:W-:Y:S02]  /*58c0*/  IMAD.IADD R65, R67, 0x1, R105 ;  /* 0x0000000143417824 */ /* 0x000fe400078e0269 */
[----:B------:R-:W-:Y:S01]  /*58d0*/  IMAD.IADD R64, R98, 0x1, R66 ;  /* 0x0000000162407824 */ /* 0x000fe200078e0242 */
[----:B-1----:R-:W-:Y:S04]  /*58e0*/  SHF.L.U32 R2, R97, 0x1f, RZ ;  /* 0x0000001f61027819 */ /* 0x002fe800000006ff */
[----:B------:R1:W4:Y:S01]  /*58f0*/  SYNCS.PHASECHK.TRANS64.TRYWAIT P0, [R73+URZ+0x80], R2 ;  /* 0x00008002490075a7 */ /* 0x00032200080011ff */
[----:B---3--:R-:W-:Y:S01]  /*5900*/  @P5 SEL R75, RZ, 0x1, !P1 ;  /* 0x00000001ff4b5807 */ /* 0x008fe20004800000 */
[----:B-1----:R-:W-:Y:S06]  /*5910*/  @!P5 BRA `(.L_x_85) ;  /* 0x000000000068d947 */ /* 0x002fec0003800000 */
[----:B------:R-:W-:Y:S01]  /*5920*/  ISETP.NE.AND P1, PT, R75, RZ, PT ;  /* 0x000000ff4b00720c */ /* 0x000fe20003f25270 */
[----:B------:R-:W-:Y:S01]  /*5930*/  BSSY B0, `(.L_x_86) ;  /* 0x000000d000007945 */ /* 0x000fe20003800000 */
[----:B------:R-:W-:Y:S02]  /*5940*/  CS2R R58, SRZ ;  /* 0x00000000003a7805 */ /* 0x000fe4000001ff00 */
[----:B------:R-:W-:Y:S02]  /*5950*/  CS2R R56, SRZ ;  /* 0x0000000000387805 */ /* 0x000fe4000001ff00 */
[----:B------:R-:W-:Y:S02]  /*5960*/  CS2R R62, SRZ ;  /* 0x00000000003e7805 */ /* 0x000fe4000001ff00 */
[----:B------:R-:W-:Y:S02]  /*5970*/  CS2R R60, SRZ ;  /* 0x00000000003c7805 */ /* 0x000fe4000001ff00 */
[----:B------:R-:W-:Y:S02]  /*5980*/  CS2R R70, SRZ ;  /* 0x0000000000467805 */ /* 0x000fe4000001ff00 */
[----:B------:R-:W-:Y:S02]  /*5990*/  CS2R R68, SRZ ;  /* 0x0000000000447805 */ /* 0x000fe4000001ff00 */
[----:B------:R-:W-:Y:S02]  /*59a0*/  CS2R R78, SRZ ;  /* 0x00000000004e7805 */ /* 0x000fe4000001ff00 */
[----:B------:R-:W-:Y:S01]  /*59b0*/  CS2R R76, SRZ ;  /* 0x00000000004c7805 */ /* 0x000fe2000001ff00 */
[----:B------:R-:W-:Y:S06]  /*59c0*/  @P1 BRA `(.L_x_87) ;  /* 0x00000000000c1947 */ /* 0x000fec0003800000 */
[----:B------:R-:W-:Y:S04]  /*59d0*/  SHF.L.U32 R3, R107, 0x1f, RZ ;  /* 0x0000001f6b037819 */ /* 0x000fe800000006ff */
[----:B------:R-:W1:Y:S02]  /*59e0*/  SYNCS.PHASECHK.TRANS64.TRYWAIT P1, [R0+URZ+0x20], R3 ;  /* 0x00002003000075a7 */ /* 0x000e6400080211ff */
[----:B-1----:R-:W-:Y:S05]  /*59f0*/  @!P1 BRA `(.L_x_88) ;  /* 0x0000002400189947 */ /* 0x002fea0003800000 */
.L_x_87:
[----:B------:R-:W-:Y:S05]  /*5a00*/  BSYNC B0 ;  /* 0x0000000000007941 */ /* 0x000fea0003800000 */
.L_x_86:
[----:B------:R-:W-:Y:S01]  /*5a10*/  ISETP.NE.AND P1, PT, R108, RZ, PT ;  /* 0x000000ff6c00720c */ /* 0x000fe20003f25270 */
[----:B------:R-:W-:Y:S04]  /*5a20*/  UIADD3 UR5, UPT, UPT, UR56, 0x1, URZ ;  /* 0x0000000138057890 */ /* 0x000fe8000fffe0ff */
[----:B------:R-:W-:Y:S04]  /*5a30*/  UISETP.NE.AND UP0, UPT, UR5, 0x3, UPT ;  /* 0x000000030500788c */ /* 0x000fe8000bf05270 */
[----:B------:R-:W-:Y:S02]  /*5a40*/  USEL UR4, URZ, 0x1, UP0 ;  /* 0x00000001ff047887 */ /* 0x000fe40008000000 */
[----:B------:R-:W-:Y:S02]  /*5a50*/  USEL UR5, UR5, URZ, UP0 ;  /* 0x000000ff05057287 */ /* 0x000fe40008000000 */
[----:B------:R3:W1:Y:S02]  /*5a60*/  @P1 LDS.128 R56, [R67] ;  /* 0x0000000043381984 */ /* 0x0006640000000c00 */
[----:B------:R-:W-:Y:S02]  /*5a70*/  LOP3.LUT R107, R107, UR4, RZ, 0x3c, !PT ;  /* 0x000000046b6b7c12 */ /* 0x000fe4000f8e3cff */
[----:B------:R3:W1:Y:S01]  /*5a80*/  @P1 LDS.128 R60, [R66+0x10] ;  /* 0x00001000423c1984 */ /* 0x0006620000000c00 */
[----:B------:R-:W-:Y:S03]  /*5a90*/  IMAD.U32 R74, RZ, RZ, UR5 ;  /* 0x00000005ff4a7e24 */ /* 0x000fe6000f8e00ff */
[----:B------:R3:W1:Y:S04]  /*5aa0*/  @P1 LDS.128 R68, [R65+0x20] ;  /* 0x0000200041441984 */ /* 0x0006680000000c00 */
[----:B------:R3:W1:Y:S02]  /*5ab0*/  @P1 LDS.128 R76, [R64+0x10] ;  /* 0x00001000404c1984 */ /* 0x0006640000000c00 */
.L_x_85:
[----:B------:R-:W-:Y:S05]  /*5ac0*/  BSYNC B1 ;  /* 0x0000000000017941 */ /* 0x000fea0003800000 */
.L_x_84:
[----:B-1----:R-:W-:Y:S04]  /*5ad0*/  SHF.R.U32.HI R0, RZ, 0x15, R48 ;  /* 0x00000015ff007819 */ /* 0x002fe80000011630 */
[----:B------:R-:W-:Y:S01]  /*5ae0*/  LOP3.LUT P1, RZ, R0, 0x3, R92, 0x48, !PT ;  /* 0x0000000300ff7812 */ /* 0x000fe2000782485c */
[----:B------:R-:W-:Y:S01]  /*5af0*/  @!UPT UIADD3 URZ, UPT, UPT, URZ, URZ, URZ ;  /* 0x000000fffffff290 */ /* 0x000fe2000fffe0ff */
[----:B----4-:R-:W-:Y:S11]  /*5b00*/  @P0 BRA `(.L_x_89) ;  /* 0x0000000000080947 */ /* 0x010ff60003800000 */
[----:B------:R-:W1:Y:S02]  /*5b10*/  SYNCS.PHASECHK.TRANS64.TRYWAIT P0, [R73+URZ+0x80], R2 ;  /* 0x00008002490075a7 */ /* 0x000e6400080011ff */
[----:B-1----:R-:W-:Y:S05]  /*5b20*/  @!P0 BRA `(.L_x_90) ;  /* 0x0000002000e08947 */ /* 0x002fea0003800000 */
.L_x_89:
[----:B------:R-:W-:Y:S05]  /*5b30*/  @!P1 BRA `(.L_x_91) ;  /* 0x0000000000409947 */ /* 0x000fea0003800000 */
[----:B------:R-:W4:Y:S01]  /*5b40*/  LDCU.64 UR8, c[0x4][0x70] ;  /* 0x01000e00ff0877ac */ /* 0x000f220008000a00 */
[----:B------:R-:W-:Y:S01]  /*5b50*/  MOV R3, 0x0 ;  /* 0x0000000000037802 */ /* 0x000fe20000000f00 */
[----:B------:R-:W-:Y:S02]  /*5b60*/  HFMA2 R12, -RZ, RZ, 0, 5.9604644775390625e-08 ;  /* 0x00000001ff0c7431 */ /* 0x000fe400000001ff */
[----:B------:R-:W-:Y:S02]  /*5b70*/  IMAD.MOV.U32 R8, RZ, RZ, 0x192 ;  /* 0x00000192ff087424 */ /* 0x000fe400078e00ff */
[----:B------:R-:W-:Y:S01]  /*5b80*/  IMAD.MOV.U32 R13, RZ, RZ, RZ ;  /* 0x000000ffff0d7224 */ /* 0x000fe200078e00ff */
[----:B------:R-:W5:Y:S01]  /*5b90*/  LDCU.64 UR6, c[0x4][0x78] ;  /* 0x01000f00ff0677ac */ /* 0x000f620008000a00 */
[----:B-1----:R-:W1:Y:S01]  /*5ba0*/  LDC.64 R2, c[0x4][R3] ;  /* 0x0100000003027b82 */ /* 0x002e620000000a00 */
[----:B------:R-:W2:Y:S01]  /*5bb0*/  LDCU.64 UR4, c[0x4][0x10] ;  /* 0x01000200ff0477ac */ /* 0x000ea20008000a00 */
[----:B----4-:R-:W-:Y:S01]  /*5bc0*/  MOV R5, UR9 ;  /* 0x0000000900057c02 */ /* 0x010fe20008000f00 */
[----:B------:R-:W-:Y:S01]  /*5bd0*/  IMAD.U32 R4, RZ, RZ, UR8 ;  /* 0x00000008ff047e24 */ /* 0x000fe2000f8e00ff */
[----:B-----5:R-:W-:Y:S01]  /*5be0*/  MOV R7, UR7 ;  /* 0x0000000700077c02 */ /* 0x020fe20008000f00 */
[----:B------:R-:W-:Y:S01]  /*5bf0*/  IMAD.U32 R6, RZ, RZ, UR6 ;  /* 0x00000006ff067e24 */ /* 0x000fe2000f8e00ff */
[----:B--2---:R-:W-:Y:S01]  /*5c00*/  MOV R11, UR5 ;  /* 0x00000005000b7c02 */ /* 0x004fe20008000f00 */
[----:B------:R-:W-:Y:S02]  /*5c10*/  IMAD.U32 R10, RZ, RZ, UR4 ;  /* 0x00000004ff0a7e24 */ /* 0x000fe4000f8e00ff */
[----:B------:R-:W-:Y:S07]  /*5c20*/  LEPC R20, `(.L_x_91) ;  /* 0x000000001014794e */ /* 0x000fee0000000000 */
[----:B-1-3--:R-:W-:Y:S05]  /*5c30*/  CALL.ABS.NOINC R2 ;  /* 0x0000000002007343 */ /* 0x00afea0003c00000 */
.L_x_91:
[----:B------:R-:W-:Y:S05]  /*5c40*/  WARPSYNC.ALL ;  /* 0x0000000000007948 */ /* 0x000fea0003800000 */
[----:B------:R-:W-:Y:S01]  /*5c50*/  R2UR UR4, R48 ;  /* 0x00000000300472ca */ /* 0x000fe200000e0000 */
[--C-:B------:R-:W-:Y:S01]  /*5c60*/  HADD2.F32 R50, -RZ, R56.reuse.H0_H0 ;  /* 0x20000038ff327230 */ /* 0x100fe20000004100 */
[----:B------:R-:W-:Y:S01]  /*5c70*/  ISETP.NE.AND P0, PT, R100, RZ, PT ;  /* 0x000000ff6400720c */ /* 0x000fe20003f05270 */
[----:B------:R-:W-:Y:S01]  /*5c80*/  HADD2.F32 R51, -RZ, R56.H1_H1 ;  /* 0x30000038ff337230 */ /* 0x000fe20000004100 */
[----:B------:R-:W-:Y:S01]  /*5c90*/  BSSY.RECONVERGENT B0, `(.L_x_92) ;  /* 0x0000083000007945 */ /* 0x000fe20003800200 */
[--C-:B------:R-:W-:Y:S08]  /*5ca0*/  HADD2.F32 R52, -RZ, R57.reuse.H0_H0 ;  /* 0x20000039ff347230 */ /* 0x100ff00000004100 */
[----:B------:R-:W2:Y:S02]  /*5cb0*/  LDTM.x32 R4, tmem[UR4] ;  /* 0x00000004000479ee */ /* 0x000ea400082c0000 */
[C---:B--2---:R-:W-:Y:S01]  /*5cc0*/  FMUL R0, R47.reuse, R4 ;  /* 0x000000042f007220 */ /* 0x044fe20000400000 */
[C---:B-1----:R-:W-:Y:S01]  /*5cd0*/  FMUL R2, R47.reuse, R5 ;  /* 0x000000052f027220 */ /* 0x042fe20000400000 */
[C---:B------:R-:W-:Y:S01]  /*5ce0*/  FMUL R4, R47.reuse, R8 ;  /* 0x000000082f047220 */ /* 0x040fe20000400000 */
[----:B------:R-:W-:Y:S01]  /*5cf0*/  FMUL R3, R47, R6 ;  /* 0x000000062f037220 */ /* 0x000fe20000400000 */
[C---:B------:R-:W-:Y:S01]  /*5d00*/  FFMA R0, R49.reuse, R50, R0 ;  /* 0x0000003231007223 */ /* 0x040fe20000000000 */
[----:B------:R-:W-:Y:S01]  /*5d10*/  FFMA R2, R49, R51, R2 ;  /* 0x0000003331027223 */ /* 0x000fe20000000002 */
[C---:B------:R-:W-:Y:S01]  /*5d20*/  FMUL R5, R47.reuse, R9 ;  /* 0x000000092f057220 */ /* 0x040fe20000400000 */
        /* <DEDUP_REMOVED lines=16> */
[----:B------:R-:W-:Y:S02]  /*5e30*/  HADD2.F32 R32, -RZ, R57.H1_H1 ;  /* 0x30000039ff207230 */ /* 0x000fe40000004100 */
[C---:B------:R-:W-:Y:S01]  /*5e40*/  FMUL R26, R47.reuse, R30 ;  /* 0x0000001e2f1a7220 */ /* 0x040fe20000400000 */
[----:B------:R-:W-:Y:S01]  /*5e50*/  FMUL R29, R47, R33 ;  /* 0x000000212f1d7220 */ /* 0x000fe20000400000 */
[--C-:B------:R-:W-:Y:S02]  /*5e60*/  HADD2.F32 R33, -RZ, R58.reuse.H0_H0 ;  /* 0x2000003aff217230 */ /* 0x100fe40000004100 */
[----:B------:R-:W-:Y:S01]  /*5e70*/  FFMA R3, R49, R52, R3 ;  /* 0x0000003431037223 */ /* 0x000fe20000000003 */
[C---:B------:R-:W-:Y:S01]  /*5e80*/  FMUL R7, R47.reuse, R7 ;  /* 0x000000072f077220 */ /* 0x040fe20000400000 */
[----:B------:R-:W-:Y:S01]  /*5e90*/  FMUL R30, R47, R34 ;  /* 0x000000222f1e7220 */ /* 0x000fe20000400000 */
[----:B------:R-:W-:Y:S01]  /*5ea0*/  HADD2.F32 R34, -RZ, R58.H1_H1 ;  /* 0x3000003aff227230 */ /* 0x000fe20000004100 */
[----:B------:R-:W-:Y:S01]  /*5eb0*/  F2FP.F16.F32.PACK_AB R52, R2, R0 ;  /* 0x000000000234723e */ /* 0x000fe200000000ff */
[--C-:B------:R-:W-:Y:S02]  /*5ec0*/  HADD2.F32 R0, -RZ, R59.reuse.H0_H0 ;  /* 0x2000003bff007230 */ /* 0x100fe40000004100 */
[C---:B------:R-:W-:Y:S01]  /*5ed0*/  FFMA R7, R49.reuse, R32, R7 ;  /* 0x0000002031077223 */ /* 0x040fe20000000007 */
[----:B------:R-:W-:Y:S02]  /*5ee0*/  HADD2.F32 R2, -RZ, R59.H1_H1 ;  /* 0x3000003bff027230 */ /* 0x000fe40000004100 */
[C---:B------:R-:W-:Y:S01]  /*5ef0*/  FFMA R4, R49.reuse, R33, R4 ;  /* 0x0000002131047223 */ /* 0x040fe20000000004 */
[C---:B------:R-:W-:Y:S01]  /*5f00*/  FFMA R5, R49.reuse, R34, R5 ;  /* 0x0000002231057223 */ /* 0x040fe20000000005 */
[----:B------:R-:W-:Y:S01]  /*5f10*/  FFMA R6, R49, R0, R6 ;  /* 0x0000000031067223 */ /* 0x000fe20000000006 */
[--C-:B------:R-:W-:Y:S02]  /*5f20*/  HADD2.F32 R0, -RZ, R60.reuse.H0_H0 ;  /* 0x2000003cff007230 */ /* 0x100fe40000004100 */
[----:B------:R-:W-:Y:S01]  /*5f30*/  FMUL R11, R47, R11 ;  /* 0x0000000b2f0b7220 */ /* 0x000fe20000400000 */
[----:B------:R-:W-:Y:S01]  /*5f40*/  F2FP.F16.F32.PACK_AB R53, R7, R3 ;  /* 0x000000030735723e */ /* 0x000fe200000000ff */
[--C-:B------:R-:W-:Y:S02]  /*5f50*/  HADD2.F32 R3, -RZ, R61.reuse.H0_H0 ;  /* 0x2000003dff037230 */ /* 0x100fe40000004100 */
[----:B------:R-:W-:Y:S01]  /*5f60*/  FMUL R15, R47, R15 ;  /* 0x0000000f2f0f7220 */ /* 0x000fe20000400000 */
[C---:B------:R-:W-:Y:S01]  /*5f70*/  FFMA R11, R49.reuse, R2, R11 ;  /* 0x00000002310b7223 */ /* 0x040fe2000000000b */
[----:B------:R-:W-:Y:S02]  /*5f80*/  HADD2.F32 R2, -RZ, R60.H1_H1 ;  /* 0x3000003cff027230 */ /* 0x000fe40000004100 */
[----:B------:R-:W-:Y:S01]  /*5f90*/  FFMA R8, R49, R0, R8 ;  /* 0x0000000031087223 */ /* 0x000fe20000000008 */
[----:B------:R-:W-:Y:S02]  /*5fa0*/  HADD2.F32 R0, -RZ, R61.H1_H1 ;  /* 0x3000003dff007230 */ /* 0x000fe40000004100 */
[C---:B------:R-:W-:Y:S01]  /*5fb0*/  FMUL R19, R47.reuse, R19 ;  /* 0x000000132f137220 */ /* 0x040fe20000400000 */
[----:B------:R-:W-:Y:S01]  /*5fc0*/  FMUL R23, R47, R23 ;  /* 0x000000172f177220 */ /* 0x000fe20000400000 */
[C---:B------:R-:W-:Y:S01]  /*5fd0*/  FFMA R9, R49.reuse, R2, R9 ;  /* 0x0000000231097223 */ /* 0x040fe20000000009 */
[C---:B------:R-:W-:Y:S01]  /*5fe0*/  FFMA R10, R49.reuse, R3, R10 ;  /* 0x00000003310a7223 */ /* 0x040fe2000000000a */
[----:B------:R-:W-:Y:S01]  /*5ff0*/  FFMA R15, R49, R0, R15 ;  /* 0x00000000310f7223 */ /* 0x000fe2000000000f */
[--C-:B------:R-:W-:Y:S02]  /*6000*/  HADD2.F32 R2, -RZ, R62.reuse.H0_H0 ;  /* 0x2000003eff027230 */ /* 0x100fe40000004100 */
[----:B------:R-:W-:Y:S01]  /*6010*/  FMUL R27, R47, R27 ;  /* 0x0000001b2f1b7220 */ /* 0x000fe20000400000 */
[----:B------:R-:W-:Y:S01]  /*6020*/  HADD2.F32 R0, -RZ, R62.H1_H1 ;  /* 0x3000003eff007230 */ /* 0x000fe20000004100 */
[----:B------:R-:W-:Y:S01]  /*6030*/  F2FP.F16.F32.PACK_AB R54, R5, R4 ;  /* 0x000000040536723e */ /* 0x000fe200000000ff */
[--C-:B------:R-:W-:Y:S02]  /*6040*/  HADD2.F32 R3, -RZ, R63.reuse.H0_H0 ;  /* 0x2000003fff037230 */ /* 0x100fe40000004100 */
[C---:B------:R-:W-:Y:S01]  /*6050*/  FFMA R12, R49.reuse, R2, R12 ;  /* 0x00000002310c7223 */ /* 0x040fe2000000000c */
[--C-:B------:R-:W-:Y:S02]  /*6060*/  HADD2.F32 R2, -RZ, R68.reuse.H0_H0 ;  /* 0x20000044ff027230 */ /* 0x100fe40000004100 */
[C---:B------:R-:W-:Y:S01]  /*6070*/  FFMA R13, R49.reuse, R0, R13 ;  /* 0x00000000310d7223 */ /* 0x040fe2000000000d */
[----:B------:R-:W-:Y:S02]  /*6080*/  HADD2.F32 R0, -RZ, R63.H1_H1 ;  /* 0x3000003fff007230 */ /* 0x000fe40000004100 */
[----:B------:R-:W-:Y:S01]  /*6090*/  FFMA R14, R49, R3, R14 ;  /* 0x00000003310e7223 */ /* 0x000fe2000000000e */
[----:B------:R-:W-:Y:S01]  /*60a0*/  HADD2.F32 R3, -RZ, R68.H1_H1 ;  /* 0x30000044ff037230 */ /* 0x000fe20000004100 */
[----:B------:R-:W-:Y:S01]  /*60b0*/  F2FP.F16.F32.PACK_AB R55, R11, R6 ;  /* 0x000000060b37723e */ /* 0x000fe200000000ff */
[----:B------:R-:W-:Y:S01]  /*60c0*/  FMUL R31, R47, R31 ;  /* 0x0000001f2f1f7220 */ /* 0x000fe20000400000 */
[C---:B------:R-:W-:Y:S01]  /*60d0*/  FFMA R19, R49.reuse, R0, R19 ;  /* 0x0000000031137223 */ /* 0x040fe20000000013 */
[--C-:B------:R-:W-:Y:S02]  /*60e0*/  HADD2.F32 R0, -RZ, R69.reuse.H0_H0 ;  /* 0x20000045ff007230 */ /* 0x100fe40000004100 */
[C---:B------:R-:W-:Y:S01]  /*60f0*/  FFMA R16, R49.reuse, R2, R16 ;  /* 0x0000000231107223 */ /* 0x040fe20000000010 */
[----:B------:R1:W-:Y:S01]  /*6100*/  STS.128 [R67], R52 ;  /* 0x0000003443007388 */ /* 0x0003e20000000c00 */
[C---:B------:R-:W-:Y:S01]  /*6110*/  FFMA R17, R49.reuse, R3, R17 ;  /* 0x0000000331117223 */ /* 0x040fe20000000011 */
[----:B------:R-:W-:Y:S02]  /*6120*/  HADD2.F32 R2, -RZ, R69.H1_H1 ;  /* 0x30000045ff027230 */ /* 0x000fe40000004100 */
[----:B------:R-:W-:Y:S01]  /*6130*/  FFMA R18, R49, R0, R18 ;  /* 0x0000000031127223 */ /* 0x000fe20000000012 */
[--C-:B------:R-:W-:Y:S01]  /*6140*/  HADD2.F32 R0, -RZ, R70.reuse.H0_H0 ;  /* 0x20000046ff007230 */ /* 0x100fe20000004100 */
[----:B------:R-:W-:Y:S01]  /*6150*/  F2FP.F16.F32.PACK_AB R8, R9, R8 ;  /* 0x000000080908723e */ /* 0x000fe200000000ff */
[--C-:B------:R-:W-:Y:S02]  /*6160*/  HADD2.F32 R3, -RZ, R71.reuse.H0_H0 ;  /* 0x20000047ff037230 */ /* 0x100fe40000004100 */
[C---:B------:R-:W-:Y:S01]  /*6170*/  FFMA R23, R49.reuse, R2, R23 ;  /* 0x0000000231177223 */ /* 0x040fe20000000017 */
[----:B------:R-:W-:Y:S02]  /*6180*/  HADD2.F32 R2, -RZ, R70.H1_H1 ;  /* 0x30000046ff027230 */ /* 0x000fe40000004100 */
[----:B------:R-:W-:Y:S01]  /*6190*/  FFMA R20, R49, R0, R20 ;  /* 0x0000000031147223 */ /* 0x000fe20000000014 */
[----:B------:R-:W-:Y:S01]  /*61a0*/  HADD2.F32 R0, -RZ, R71.H1_H1 ;  /* 0x30000047ff007230 */ /* 0x000fe20000004100 */
[----:B------:R-:W-:Y:S01]  /*61b0*/  F2FP.F16.F32.PACK_AB R9, R15, R10 ;  /* 0x0000000a0f09723e */ /* 0x000fe200000000ff */
[----:B------:R-:W-:Y:S02]  /*61c0*/  HADD2.F32 R4, -RZ, R79.H0_H0 ;  /* 0x2000004fff047230 */ /* 0x000fe40000004100 */
[C---:B------:R-:W-:Y:S01]  /*61d0*/  FFMA R21, R49.reuse, R2, R21 ;  /* 0x0000000231157223 */ /* 0x040fe20000000015 */
[C---:B------:R-:W-:Y:S01]  /*61e0*/  FFMA R22, R49.reuse, R3, R22 ;  /* 0x0000000331167223 */ /* 0x040fe20000000016 */
[----:B------:R-:W-:Y:S01]  /*61f0*/  FFMA R27, R49, R0, R27 ;  /* 0x00000000311b7223 */ /* 0x000fe2000000001b */
[--C-:B------:R-:W-:Y:S01]  /*6200*/  HADD2.F32 R2, -RZ, R76.reuse.H0_H0 ;  /* 0x2000004cff027230 */ /* 0x100fe20000004100 */
[----:B------:R-:W-:Y:S01]  /*6210*/  F2FP.F16.F32.PACK_AB R10, R13, R12 ;  /* 0x0000000c0d0a723e */ /* 0x000fe200000000ff */
[----:B------:R-:W-:Y:S01]  /*6220*/  HADD2.F32 R0, -RZ, R76.H1_H1 ;  /* 0x3000004cff007230 */ /* 0x000fe20000004100 */
[----:B------:R-:W-:Y:S01]  /*6230*/  F2FP.F16.F32.PACK_AB R11, R19, R14 ;  /* 0x0000000e130b723e */ /* 0x000fe200000000ff */
[--C-:B------:R-:W-:Y:S02]  /*6240*/  HADD2.F32 R3, -RZ, R77.reuse.H0_H0 ;  /* 0x2000004dff037230 */ /* 0x100fe40000004100 */
[C---:B------:R-:W-:Y:S01]  /*6250*/  FFMA R24, R49.reuse, R2, R24 ;  /* 0x0000000231187223 */ /* 0x040fe20000000018 */
[--C-:B------:R-:W-:Y:S02]  /*6260*/  HADD2.F32 R2, -RZ, R78.reuse.H0_H0 ;  /* 0x2000004eff027230 */ /* 0x100fe40000004100 */
[C---:B------:R-:W-:Y:S01]  /*6270*/  FFMA R25, R49.reuse, R0, R25 ;  /* 0x0000000031197223 */ /* 0x040fe20000000019 */
[----:B------:R1:W-:Y:S01]  /*6280*/  STS.128 [R66+0x10], R8 ;  /* 0x0000100842007388 */ /* 0x0003e20000000c00 */
[----:B------:R-:W-:Y:S02]  /*6290*/  HADD2.F32 R0, -RZ, R77.H1_H1 ;  /* 0x3000004dff007230 */ /* 0x000fe40000004100 */
[----:B------:R-:W-:Y:S01]  /*62a0*/  FFMA R26, R49, R3, R26 ;  /* 0x00000003311a7223 */ /* 0x000fe2000000001a */
[----:B------:R-:W-:Y:S01]  /*62b0*/  HADD2.F32 R3, -RZ, R78.H1_H1 ;  /* 0x3000004eff037230 */ /* 0x000fe20000004100 */
[----:B------:R-:W-:Y:S01]  /*62c0*/  F2FP.F16.F32.PACK_AB R16, R17, R16 ;  /* 0x000000101110723e */ /* 0x000fe200000000ff */
[----:B------:R-:W-:Y:S01]  /*62d0*/  HADD2.F32 R5, -RZ, R79.H1_H1 ;  /* 0x3000004fff057230 */ /* 0x000fe20000004100 */
[----:B------:R-:W-:Y:S01]  /*62e0*/  F2FP.F16.F32.PACK_AB R17, R23, R18 ;  /* 0x000000121711723e */ /* 0x000fe200000000ff */
[----:B------:R-:W-:Y:S01]  /*62f0*/  FFMA R31, R49, R0, R31 ;  /* 0x00000000311f7223 */ /* 0x000fe2000000001f */
[----:B------:R-:W-:Y:S01]  /*6300*/  FMUL R35, R47, R35 ;  /* 0x000000232f237220 */ /* 0x000fe20000400000 */
[----:B------:R-:W-:Y:S01]  /*6310*/  F2FP.F16.F32.PACK_AB R18, R21, R20 ;  /* 0x000000141512723e */ /* 0x000fe200000000ff */
[----:B------:R-:W-:Y:S01]  /*6320*/  FFMA R28, R49, R2, R28 ;  /* 0x00000002311c7223 */ /* 0x000fe2000000001c */
[----:B------:R-:W-:Y:S01]  /*6330*/  F2FP.F16.F32.PACK_AB R19, R27, R22 ;  /* 0x000000161b13723e */ /* 0x000fe200000000ff */
[C---:B------:R-:W-:Y:S01]  /*6340*/  FFMA R29, R49.reuse, R3, R29 ;  /* 0x00000003311d7223 */ /* 0x040fe2000000001d */
[C---:B------:R-:W-:Y:S01]  /*6350*/  FFMA R30, R49.reuse, R4, R30 ;  /* 0x00000004311e7223 */ /* 0x040fe2000000001e */
[----:B------:R-:W-:Y:S01]  /*6360*/  FFMA R35, R49, R5, R35 ;  /* 0x0000000531237223 */ /* 0x000fe20000000023 */
[----:B------:R-:W-:Y:S01]  /*6370*/  F2FP.F16.F32.PACK_AB R24, R25, R24 ;  /* 0x000000181918723e */ /* 0x000fe200000000ff */
[----:B------:R1:W-:Y:S01]  /*6380*/  STS.128 [R65+0x20], R16 ;  /* 0x0000201041007388 */ /* 0x0003e20000000c00 */
[----:B------:R-:W-:Y:S02]  /*6390*/  F2FP.F16.F32.PACK_AB R25, R31, R26 ;  /* 0x0000001a1f19723e */ /* 0x000fe400000000ff */
[----:B------:R-:W-:Y:S02]  /*63a0*/  F2FP.F16.F32.PACK_AB R26, R29, R28 ;  /* 0x0000001c1d1a723e */ /* 0x000fe400000000ff */
[----:B------:R-:W-:Y:S05]  /*63b0*/  F2FP.F16.F32.PACK_AB R27, R35, R30 ;  /* 0x0000001e231b723e */ /* 0x000fea00000000ff */
[----:B------:R1:W-:Y:S01]  /*63c0*/  STS.128 [R64+0x10], R24 ;  /* 0x0000101840007388 */ /* 0x0003e20000000c00 */
[----:B------:R-:W-:Y:S01]  /*63d0*/  @!PT LDS RZ, [RZ] ;  /* 0x00000000fffff984 */ /* 0x000fe20000000800 */
[----:B------:R-:W-:Y:S01]  /*63e0*/  @!PT LDS RZ, [RZ] ;  /* 0x00000000fffff984 */ /* 0x000fe20000000800 */
[----:B------:R-:W-:Y:S01]  /*63f0*/  @!PT LDS RZ, [RZ] ;  /* 0x00000000fffff984 */ /* 0x000fe20000000800 */
[----:B------:R-:W-:Y:S01]  /*6400*/  @!PT LDS RZ, [RZ] ;  /* 0x00000000fffff984 */ /* 0x000fe20000000800 */
[----:B------:R2:W-:Y:S07]  /*6410*/  MEMBAR.ALL.CTA ;  /* 0x0000000000007992 */ /* 0x0005ee0000008000 */
[----:B--2---:R-:W2:Y:S02]  /*6420*/  FENCE.VIEW.ASYNC.S ;  /* 0x00000000000073c6 */ /* 0x004ea40000000000 */
[----:B--2---:R-:W-:Y:S06]  /*6430*/  BAR.SYNC.DEFER_BLOCKING 0x1, 0x80 ;  /* 0x0042000000007b1d */ /* 0x004fec0000010000 */
[----:B------:R-:W-:Y:S05]  /*6440*/  @P0 BRA `(.L_x_93) ;  /* 0x00000000001c0947 */ /* 0x000fea0003800000 */
[----:B------:R-:W-:Y:S01]  /*6450*/  R2UR UR4, R72 ;  /* 0x00000000480472ca */ /* 0x000fe200000e0000 */
[----:B------:R-:W-:Y:S01]  /*6460*/  UIADD3 UR6, UP0, UPT, UR54, 0x680, URZ ;  /* 0x0000068036067890 */ /* 0x000fe2000ff1e0ff */
[----:B------:R-:W-:Y:S03]  /*6470*/  UMOV UR43, UR36 ;  /* 0x00000024002b7c82 */ /* 0x000fe60008000000 */
[----:B------:R-:W-:Y:S08]  /*6480*/  UIADD3.X UR7, UPT, UPT, URZ, UR55, URZ, UP0, !UPT ;  /* 0x00000037ff077290 */ /* 0x000ff000087fe4ff */
[----:B------:R-:W-:Y:S09]  /*6490*/  UIADD3 UR40, UPT, UPT, UR48, 0x200, UR4 ;  /* 0x0000020030287890 */ /* 0x000ff2000fffe004 */
[----:B------:R2:W-:Y:S02]  /*64a0*/  UTMASTG.3D [UR40], [UR6] ;  /* 0x00000028060073b5 */ /* 0x0005e40008010000 */
[----:B--2---:R0:W-:Y:S02]  /*64b0*/  UTMACMDFLUSH ;  /* 0x00000000000079b7 */ /* 0x0041e40000000000 */
.L_x_93:
[----:B------:R-:W-:Y:S05]  /*64c0*/  BSYNC.RECONVERGENT B0 ;  /* 0x0000000000007941 */ /* 0x000fea0003800200 */
.L_x_92:
[----:B------:R-:W-:Y:S01]  /*64d0*/  UIADD3 UR40, UPT, UPT, UR56, 0x1, URZ ;  /* 0x0000000138287890 */ /* 0x000fe2000fffe0ff */
[----:B------:R-:W-:Y:S03]  /*64e0*/  BSSY.RECONVERGENT B0, `(.L_x_94) ;  /* 0x0000005000007945 */ /* 0x000fe60003800200 */
[----:B------:R-:W-:Y:S04]  /*64f0*/  UISETP.NE.AND UP0, UPT, UR40, 0x3, UPT ;  /* 0x000000032800788c */ /* 0x000fe8000bf05270 */
[----:B------:R-:W-:Y:S01]  /*6500*/  USEL UR43, UR40, URZ, UP0 ;  /* 0x000000ff282b7287 */ /* 0x000fe20008000000 */
[----:B------:R-:W-:Y:S11]  /*6510*/  @P0 BRA `(.L_x_95) ;  /* 0x0000000000040947 */ /* 0x000ff60003800000 */
[----:B------:R-:W-:Y:S04]  /*6520*/  DEPBAR.LE SB0, 0x1 ;  /* 0x000080400000791a */ /* 0x000fe80000000000 */
.L_x_95:
[----:B------:R-:W-:Y:S05]  /*6530*/  BSYNC.RECONVERGENT B0 ;  /* 0x0000000000007941 */ /* 0x000fea0003800200 */
.L_x_94:
[----:B------:R-:W-:Y:S01]  /*6540*/  BAR.SYNC.DEFER_BLOCKING 0x1, 0x80 ;  /* 0x0042000000007b1d */ /* 0x000fe20000010000 */
[----:B------:R-:W-:Y:S01]  /*6550*/  ISETP.NE.AND P1, PT, R104, RZ, PT ;  /* 0x000000ff6800720c */ /* 0x000fe20003f25270 */
[----:B------:R-:W-:Y:S01]  /*6560*/  UISETP.NE.AND UP0, UPT, UR50, URZ, UPT ;  /* 0x000000ff3200728c */ /* 0x000fe2000bf05270 */
[----:B------:R-:W-:Y:S11]  /*6570*/  LEA R2, R74, UR48, 0x3 ;  /* 0x000000304a027c11 */ /* 0x000ff6000f8e18ff */
[----:B------:R-:W-:Y:S01]  /*6580*/  @P1 SHF.L.U32 R3, R107, 0x1f, RZ ;  /* 0x0000001f6b031819 */ /* 0x000fe200000006ff */
[----:B------:R-:W-:Y:S06]  /*6590*/  BRA.U !UP0, `(.L_x_96) ;  /* 0x0000000108247547 */ /* 0x000fec000b800000 */
[----:B------:R-:W-:Y:S01]  /*65a0*/  IMAD.U32 R4, RZ, RZ, UR49 ;  /* 0x00000031ff047e24 */ /* 0x000fe2000f8e00ff */
[----:B------:R-:W-:Y:S01]  /*65b0*/  MOV R0, UR37 ;  /* 0x0000002500007c02 */ /* 0x000fe20008000f00 */
[----:B------:R-:W-:Y:S03]  /*65c0*/  UIADD3 UR49, UPT, UPT, UR49, 0x1, URZ ;  /* 0x0000000131317890 */ /* 0x000fe6000fffe0ff */
[----:B------:R-:W-:Y:S01]  /*65d0*/  @P1 LEA R4, R4, UR48, 0x3 ;  /* 0x0000003004041c11 */ /* 0x000fe2000f8e18ff */
[----:B------:R-:W-:Y:S04]  /*65e0*/  UISETP.NE.AND UP0, UPT, UR49, 0x3, UPT ;  /* 0x000000033100788c */ /* 0x000fe8000bf05270 */
[----:B------:R-:W-:Y:S01]  /*65f0*/  @P1 VIADD R4, R4, 0x38 ;  /* 0x0000003804041836 */ /* 0x000fe20000000000 */
[----:B------:R-:W-:Y:S04]  /*6600*/  USEL UR49, UR49, URZ, UP0 ;  /* 0x000000ff31317287 */ /* 0x000fe80008000000 */
[----:B------:R-:W-:Y:S04]  /*6610*/  @P1 PRMT R0, R0, 0x654, R4 ;  /* 0x0000065400001816 */ /* 0x000fe80000000004 */
[----:B------:R2:W-:Y:S04]  /*6620*/  @P1 SYNCS.ARRIVE.TRANS64.RED.A1T0 RZ, [R0+URZ], RZ ;  /* 0x000000ff00ff19a7 */ /* 0x0005e800081004ff */
.L_x_96:
[----:B------:R-:W4:Y:S01]  /*6630*/  @P1 SYNCS.PHASECHK.TRANS64.TRYWAIT P0, [R2+URZ+0x20], R3 ;  /* 0x00002003020015a7 */ /* 0x000f2200080011ff */
[----:B------:R-:W-:Y:S01]  /*6640*/  BSSY B1, `(.L_x_97) ;  /* 0x0000015000017945 */ /* 0x000fe20003800000 */
[----:B----4-:R-:W-:Y:S03]  /*6650*/  @P1 SEL R75, RZ, 0x1, !P0 ;  /* 0x00000001ff4b1807 */ /* 0x010fe60004000000 */
[----:B------:R-:W-:Y:S05]  /*6660*/  @!P1 BRA `(.L_x_98) ;  /* 0x0000000000489947 */ /* 0x000fea0003800000 */
[----:B------:R-:W-:Y:S01]  /*6670*/  ISETP.NE.AND P1, PT, R108, RZ, PT ;  /* 0x000000ff6c00720c */ /* 0x000fe20003f25270 */
[----:B------:R-:W-:Y:S01]  /*6680*/  BSSY B0, `(.L_x_99) ;  /* 0x000000a000007945 */ /* 0x000fe20003800000 */
[----:B------:R-:W-:Y:S11]  /*6690*/  ISETP.NE.AND P0, PT, R75, RZ, PT ;  /* 0x000000ff4b00720c */ /* 0x000ff60003f05270 */
[----:B------:R-:W-:Y:S04]  /*66a0*/  @P1 IMAD R74, R74, 0x2000, R99 ;  /* 0x000020004a4a1824 */ /* 0x000fe800078e0263 */
[----:B------:R-:W-:Y:S01]  /*66b0*/  @P1 IMAD.IADD R4, R106, 0x1, R74 ;  /* 0x000000016a041824 */ /* 0x000fe200078e024a */
[----:B------:R-:W-:Y:S03]  /*66c0*/  @P1 IADD3 R3, PT, PT, R105, R74, RZ ;  /* 0x0000004a69031210 */ /* 0x000fe60007ffe0ff */
[----:B--2---:R-:W-:Y:S01]  /*66d0*/  @P1 IMAD.IADD R0, R98, 0x1, R4 ;  /* 0x0000000162001824 */ /* 0x004fe200078e0204 */
[----:B------:R-:W-:Y:S06]  /*66e0*/  @P0 BRA `(.L_x_100) ;  /* 0x00000000000c0947 */ /* 0x000fec0003800000 */
[----:B------:R-:W-:Y:S04]  /*66f0*/  SHF.L.U32 R107, R107, 0x1f, RZ ;  /* 0x0000001f6b6b7819 */ /* 0x000fe800000006ff */
[----:B------:R-:W2:Y:S02]  /*6700*/  SYNCS.PHASECHK.TRANS64.TRYWAIT P0, [R2+URZ+0x20], R107 ;  /* 0x0000206b020075a7 */ /* 0x000ea400080011ff */
[----:B--2---:R-:W-:Y:S05]  /*6710*/  @!P0 BRA `(.L_x_101) ;  /* 0x0000001400f88947 */ /* 0x004fea0003800000 */
.L_x_100:
[----:B------:R-:W-:Y:S05]  /*6720*/  BSYNC B0 ;  /* 0x0000000000007941 */ /* 0x000fea0003800000 */
.L_x_99:
[----:B------:R-:W-:Y:S11]  /*6730*/  ISETP.NE.AND P0, PT, R108, RZ, PT ;  /* 0x000000ff6c00720c */ /* 0x000ff60003f05270 */
[----:B------:R-:W-:Y:S02]  /*6740*/  @!UPT UIADD3 URZ, UPT, UPT, URZ, URZ, URZ ;  /* 0x000000fffffff290 */ /* 0x000fe4000fffe0ff */
[----:B------:R4:W1:Y:S04]  /*6750*/  @P0 LDS.128 R56, [R74] ;  /* 0x000000004a380984 */ /* 0x0008680000000c00 */
[----:B------:R4:W1:Y:S04]  /*6760*/  @P0 LDS.128 R68, [R3+0x20] ;  /* 0x0000200003440984 */ /* 0x0008680000000c00 */
[----:B------:R4:W1:Y:S04]  /*6770*/  @P0 LDS.128 R60, [R4+0x10] ;  /* 0x00001000043c0984 */ /* 0x0008680000000c00 */
[----:B------:R4:W1:Y:S02]  /*6780*/  @P0 LDS.128 R76, [R0+0x10] ;  /* 0x00001000004c0984 */ /* 0x0008640000000c00 */
.L_x_98:
[----:B------:R-:W-:Y:S05]  /*6790*/  BSYNC B1 ;  /* 0x0000000000017941 */ /* 0x000fea0003800000 */
.L_x_97:
[----:B--2-4-:R-:W-:Y:S05]  /*67a0*/  VIADD R0, R48, 0x20 ;  /* 0x0000002030007836 */ /* 0x014fea0000000000 */
[----:B------:R-:W-:Y:S04]  /*67b0*/  SHF.R.U32.HI R0, RZ, 0x15, R0 ;  /* 0x00000015ff007819 */ /* 0x000fe80000011600 */
[----:B------:R-:W-:Y:S11]  /*67c0*/  LOP3.LUT P0, RZ, R0, 0x3, R92, 0x48, !PT ;  /* 0x0000000300ff7812 */ /* 0x000ff6000780485c */
[----:B------:R-:W-:Y:S02]  /*67d0*/  @!UPT UIADD3 URZ, UPT, UPT, URZ, URZ, URZ ;  /* 0x000000fffffff290 */ /* 0x000fe4000fffe0ff */
[----:B------:R-:W-:Y:S05]  /*67e0*/  @!P0 BRA `(.L_x_102) ;  /* 0x0000000000408947 */ /* 0x000fea0003800000 */
[----:B------:R-:W2:Y:S01]  /*67f0*/  LDCU.64 UR8, c[0x4][0x70] ;  /* 0x01000e00ff0877ac */ /* 0x000ea20008000a00 */
[----:B------:R-:W-:Y:S01]  /*6800*/  MOV R3, 0x0 ;  /* 0x0000000000037802 */ /* 0x000fe20000000f00 */
[----:B------:R-:W-:Y:S02]  /*6810*/  HFMA2 R12, -RZ, RZ, 0, 5.9604644775390625e-08 ;  /* 0x00000001ff0c7431 */ /* 0x000fe400000001ff */
[----:B-1----:R-:W-:Y:S02]  /*6820*/  IMAD.MOV.U32 R8, RZ, RZ, 0x192 ;  /* 0x00000192ff087424 */ /* 0x002fe400078e00ff */
[----:B------:R-:W-:Y:S01]  /*6830*/  IMAD.MOV.U32 R13, RZ, RZ, RZ ;  /* 0x000000ffff0d7224 */ /* 0x000fe200078e00ff */
[----:B------:R-:W1:Y:S01]  /*6840*/  LDCU.64 UR6, c[0x4][0x78] ;  /* 0x01000f00ff0677ac */ /* 0x000e620008000a00 */
[----:B------:R-:W4:Y:S01]  /*6850*/  LDC.64 R2, c[0x4][R3] ;  /* 0x0100000003027b82 */ /* 0x000f220000000a00 */
[----:B------:R-:W5:Y:S01]  /*6860*/  LDCU.64 UR4, c[0x4][0x10] ;  /* 0x01000200ff0477ac */ /* 0x000f620008000a00 */
[----:B--2---:R-:W-:Y:S01]  /*6870*/  MOV R5, UR9 ;  /* 0x0000000900057c02 */ /* 0x004fe20008000f00 */
[----:B------:R-:W-:Y:S01]  /*6880*/  IMAD.U32 R4, RZ, RZ, UR8 ;  /* 0x00000008ff047e24 */ /* 0x000fe2000f8e00ff */
[----:B-1----:R-:W-:Y:S01]  /*6890*/  MOV R7, UR7 ;  /* 0x0000000700077c02 */ /* 0x002fe20008000f00 */
[----:B------:R-:W-:Y:S01]  /*68a0*/  IMAD.U32 R6, RZ, RZ, UR6 ;  /* 0x00000006ff067e24 */ /* 0x000fe2000f8e00ff */
[----:B-----5:R-:W-:Y:S01]  /*68b0*/  MOV R11, UR5 ;  /* 0x00000005000b7c02 */ /* 0x020fe20008000f00 */
[----:B------:R-:W-:Y:S02]  /*68c0*/  IMAD.U32 R10, RZ, RZ, UR4 ;  /* 0x00000004ff0a7e24 */ /* 0x000fe4000f8e00ff */
[----:B------:R-:W-:Y:S07]  /*68d0*/  LEPC R20, `(.L_x_102) ;  /* 0x000000001014794e */ /* 0x000fee0000000000 */
[----:B---34-:R-:W-:Y:S05]  /*68e0*/  CALL.ABS.NOINC R2 ;  /* 0x0000000002007343 */ /* 0x018fea0003c00000 */
.L_x_102:
[----:B------:R-:W-:Y:S01]  /*68f0*/  ISETP.NE.AND P0, PT, R100, RZ, PT ;  /* 0x000000ff6400720c */ /* 0x000fe20003f05270 */
[----:B------:R-:W-:Y:S05]  /*6900*/  WARPSYNC.ALL ;  /* 0x0000000000007948 */ /* 0x000fea0003800000 */
[----:B------:R-:W-:Y:S01]  /*6910*/  R2UR UR4, R48 ;  /* 0x00000000300472ca */ /* 0x000fe200000e0000 */
[--C-:B-1----:R-:W-:Y:S01]  /*6920*/  HADD2.F32 R0, -RZ, R56.reuse.H0_H0 ;  /* 0x20000038ff007230 */ /* 0x102fe20000004100 */
[----:B------:R-:W-:Y:S01]  /*6930*/  R2UR UR5, R73 ;  /* 0x00000000490572ca */ /* 0x000fe200000e0000 */
[----:B------:R-:W-:Y:S01]  /*6940*/  HADD2.F32 R2, -RZ, R56.H1_H1 ;  /* 0x30000038ff027230 */ /* 0x000fe20000004100 */
[----:B------:R-:W-:Y:S01]  /*6950*/  USHF.L.U32 UR8, UR43, 0xd, URZ ;  /* 0x0000000d2b087899 */ /* 0x000fe200080006ff */
[--C-:B------:R-:W-:Y:S01]  /*6960*/  HADD2.F32 R3, -RZ, R57.reuse.H0_H0 ;  /* 0x20000039ff037230 */ /* 0x100fe20000004100 */
[----:B------:R-:W-:Y:S01]  /*6970*/  BSSY.RECONVERGENT B0, `(.L_x_103) ;  /* 0x000008b000007945 */ /* 0x000fe20003800200 */
[----:B------:R-:W-:Y:S02]  /*6980*/  HADD2.F32 R48, -RZ, R57.H1_H1 ;  /* 0x30000039ff307230 */ /* 0x000fe40000004100 */
[--C-:B------:R-:W-:Y:S02]  /*6990*/  HADD2.F32 R50, -RZ, R58.reuse.H0_H0 ;  /* 0x2000003aff327230 */ /* 0x100fe40000004100 */
[----:B------:R-:W-:Y:S02]  /*69a0*/  HADD2.F32 R51, -RZ, R58.H1_H1 ;  /* 0x3000003aff337230 */ /* 0x000fe40000004100 */
[----:B------:R-:W1:Y:S01]  /*69b0*/  LDTM.x32 R4, tmem[UR4+0x20] ;  /* 0x00002004000479ee */ /* 0x000e6200082c0000 */
[----:B------:R-:W-:Y:S01]  /*69c0*/  NOP ;  /* 0x0000000000007918 */ /* 0x000fe20000000000 */
[----:B------:R-:W-:Y:S01]  /*69d0*/  UIADD3 UR5, UPT, UPT, UR5, 0xa0, URZ ;  /* 0x000000a005057890 */ /* 0x000fe2000fffe0ff */
[--C-:B------:R-:W-:Y:S02]  /*69e0*/  HADD2.F32 R52, -RZ, R59.reuse.H0_H0 ;  /* 0x2000003bff347230 */ /* 0x100fe40000004100 */
[----:B------:R-:W-:Y:S01]  /*69f0*/  HADD2.F32 R53, -RZ, R59.H1_H1 ;  /* 0x3000003bff357230 */ /* 0x000fe20000004100 */
[----:B------:R-:W-:Y:S01]  /*6a00*/  UPRMT UR5, UR37, 0x654, UR5 ;  /* 0x0000065425057896 */ /* 0x000fe20008000005 */
[--C-:B------:R-:W-:Y:S02]  /*6a10*/  HADD2.F32 R54, -RZ, R60.reuse.H0_H0 ;  /* 0x2000003cff367230 */ /* 0x100fe40000004100 */
[----:B------:R-:W-:Y:S02]  /*6a20*/  HADD2.F32 R55, -RZ, R60.H1_H1 ;  /* 0x3000003cff377230 */ /* 0x000fe40000004100 */
[--C-:B------:R-:W-:Y:S02]  /*6a30*/  HADD2.F32 R56, -RZ, R61.reuse.H0_H0 ;  /* 0x2000003dff387230 */ /* 0x100fe40000004100 */
[----:B------:R-:W-:Y:S02]  /*6a40*/  HADD2.F32 R57, -RZ, R61.H1_H1 ;  /* 0x3000003dff397230 */ /* 0x000fe40000004100 */
[----:B-1----:R-:W-:Y:S01]  /*6a50*/  SYNCS.ARRIVE.TRANS64.RED.A1T0 RZ, [UR5], RZ ;  /* 0x000000ffffff79a7 */ /* 0x002fe20008100405 */
[--C-:B------:R-:W-:Y:S02]  /*6a60*/  HADD2.F32 R58, -RZ, R62.reuse.H0_H0 ;  /* 0x2000003eff3a7230 */ /* 0x100fe40000004100 */
[----:B------:R-:W-:Y:S02]  /*6a70*/  HADD2.F32 R59, -RZ, R62.H1_H1 ;  /* 0x3000003eff3b7230 */ /* 0x000fe40000004100 */
[--C-:B------:R-:W-:Y:S02]  /*6a80*/  HADD2.F32 R60, -RZ, R63.reuse.H0_H0 ;  /* 0x2000003fff3c7230 */ /* 0x100fe40000004100 */
[----:B------:R-:W-:Y:S02]  /*6a90*/  HADD2.F32 R61, -RZ, R63.H1_H1 ;  /* 0x3000003fff3d7230 */ /* 0x000fe40000004100 */
[C---:B------:R-:W-:Y:S01]  /*6aa0*/  FMUL R4, R47.reuse, R4 ;  /* 0x000000042f047220 */ /* 0x040fe20000400000 */
[C---:B------:R-:W-:Y:S01]  /*6ab0*/  FMUL R5, R47.reuse, R5 ;  /* 0x000000052f057220 */ /* 0x040fe20000400000 */
[C---:B------:R-:W-:Y:S01]  /*6ac0*/  FMUL R6, R47.reuse, R6 ;  /* 0x000000062f067220 */ /* 0x040fe20000400000 */
[----:B------:R-:W-:Y:S01]  /*6ad0*/  FMUL R7, R47, R7 ;  /* 0x000000072f077220 */ /* 0x000fe20000400000 */
[C---:B------:R-:W-:Y:S01]  /*6ae0*/  FFMA R4, R49.reuse, R0, R4 ;  /* 0x0000000031047223 */ /* 0x040fe20000000004 */
[C---:B------:R-:W-:Y:S01]  /*6af0*/  FFMA R5, R49.reuse, R2, R5 ;  /* 0x0000000231057223 */ /* 0x040fe20000000005 */
[C---:B------:R-:W-:Y:S01]  /*6b00*/  FFMA R6, R49.reuse, R3, R6 ;  /* 0x0000000331067223 */ /* 0x040fe20000000006 */
[----:B------:R-:W-:Y:S01]  /*6b10*/  FFMA R7, R49, R48, R7 ;  /* 0x0000003031077223 */ /* 0x000fe20000000007 */
[C---:B------:R-:W-:Y:S01]  /*6b20*/  FMUL R8, R47.reuse, R8 ;  /* 0x000000082f087220 */ /* 0x040fe20000400000 */
[----:B------:R-:W-:Y:S01]  /*6b30*/  FMUL R9, R47, R9 ;  /* 0x000000092f097220 */ /* 0x000fe20000400000 */
[----:B------:R-:W-:Y:S01]  /*6b40*/  F2FP.F16.F32.PACK_AB R4, R5, R4 ;  /* 0x000000040504723e */ /* 0x000fe200000000ff */
[----:B------:R-:W-:Y:S01]  /*6b50*/  FMUL R0, R47, R10 ;  /* 0x0000000a2f007220 */ /* 0x000fe20000400000 */
[----:B------:R-:W-:Y:S01]  /*6b60*/  F2FP.F16.F32.PACK_AB R5, R7, R6 ;  /* 0x000000060705723e */ /* 0x000fe200000000ff */
[C---:B------:R-:W-:Y:S01]  /*6b70*/  FFMA R8, R49.reuse, R50, R8 ;  /* 0x0000003231087223 */ /* 0x040fe20000000008 */
[C---:B------:R-:W-:Y:S01]  /*6b80*/  FFMA R9, R49.reuse, R51, R9 ;  /* 0x0000003331097223 */ /* 0x040fe20000000009 */
[----:B------:R-:W-:Y:S01]  /*6b90*/  FFMA R0, R49, R52, R0 ;  /* 0x0000003431007223 */ /* 0x000fe20000000000 */
[C---:B------:R-:W-:Y:S01]  /*6ba0*/  FMUL R2, R47.reuse, R11 ;  /* 0x0000000b2f027220 */ /* 0x040fe20000400000 */
[C---:B------:R-:W-:Y:S01]  /*6bb0*/  FMUL R3, R47.reuse, R12 ;  /* 0x0000000c2f037220 */ /* 0x040fe20000400000 */
[----:B------:R-:W-:Y:S01]  /*6bc0*/  FMUL R10, R47, R13 ;  /* 0x0000000d2f0a7220 */ /* 0x000fe20000400000 */
[----:B------:R-:W-:Y:S01]  /*6bd0*/  F2FP.F16.F32.PACK_AB R6, R9, R8 ;  /* 0x000000080906723e */ /* 0x000fe200000000ff */
[C---:B------:R-:W-:Y:S01]  /*6be0*/  FFMA R2, R49.reuse, R53, R2 ;  /* 0x0000003531027223 */ /* 0x040fe20000000002 */
[C---:B------:R-:W-:Y:S01]  /*6bf0*/  FFMA R3, R49.reuse, R54, R3 ;  /* 0x0000003631037223 */ /* 0x040fe20000000003 */
[----:B------:R-:W-:Y:S01]  /*6c00*/  FFMA R10, R49, R55, R10 ;  /* 0x00000037310a7223 */ /* 0x000fe2000000000a */
[C---:B------:R-:W-:Y:S01]  /*6c10*/  FMUL R11, R47.reuse, R14 ;  /* 0x0000000e2f0b7220 */ /* 0x040fe20000400000 */
[C---:B------:R-:W-:Y:S01]  /*6c20*/  FMUL R15, R47.reuse, R15 ;  /* 0x0000000f2f0f7220 */ /* 0x040fe20000400000 */
[C---:B------:R-:W-:Y:S01]  /*6c30*/  FMUL R12, R47.reuse, R16 ;  /* 0x000000102f0c7220 */ /* 0x040fe20000400000 */
[----:B------:R-:W-:Y:S01]  /*6c40*/  FMUL R13, R47, R17 ;  /* 0x000000112f0d7220 */ /* 0x000fe20000400000 */
[----:B------:R-:W-:Y:S01]  /*6c50*/  FFMA R11, R49, R56, R11 ;  /* 0x00000038310b7223 */ /* 0x000fe2000000000b */
[----:B------:R-:W-:Y:S01]  /*6c60*/  FMUL R14, R47, R18 ;  /* 0x000000122f0e7220 */ /* 0x000fe20000400000 */
[----:B------:R-:W-:Y:S01]  /*6c70*/  FFMA R15, R49, R57, R15 ;  /* 0x00000039310f7223 */ /* 0x000fe2000000000f */
[--C-:B------:R-:W-:Y:S02]  /*6c80*/  HADD2.F32 R62, -RZ, R68.reuse.H0_H0 ;  /* 0x20000044ff3e7230 */ /* 0x100fe40000004100 */
[----:B------:R-:W-:Y:S01]  /*6c90*/  FMUL R19, R47, R19 ;  /* 0x000000132f137220 */ /* 0x000fe20000400000 */
[----:B------:R-:W-:Y:S01]  /*6ca0*/  F2FP.F16.F32.PACK_AB R7, R2, R0 ;  /* 0x000000000207723e */ /* 0x000fe200000000ff */
[----:B------:R-:W-:Y:S01]  /*6cb0*/  FFMA R12, R49, R58, R12 ;  /* 0x0000003a310c7223 */ /* 0x000fe2000000000c */
[----:B------:R-:W-:Y:S02]  /*6cc0*/  HADD2.F32 R63, -RZ, R68.H1_H1 ;  /* 0x30000044ff3f7230 */ /* 0x000fe40000004100 */
[----:B------:R-:W-:Y:S01]  /*6cd0*/  FMUL R16, R47, R20 ;  /* 0x000000142f107220 */ /* 0x000fe20000400000 */
[----:B------:R-:W-:Y:S01]  /*6ce0*/  FFMA R13, R49, R59, R13 ;  /* 0x0000003b310d7223 */ /* 0x000fe2000000000d */
[----:B------:R1:W-:Y:S01]  /*6cf0*/  STS.128 [R99+UR8], R4 ;  /* 0x0000000463007988 */ /* 0x0003e20008000c08 */
[--C-:B---3--:R-:W-:Y:S02]  /*6d00*/  HADD2.F32 R64, -RZ, R69.reuse.H0_H0 ;  /* 0x20000045ff407230 */ /* 0x108fe40000004100 */
[----:B------:R-:W-:Y:S01]  /*6d10*/  FMUL R17, R47, R21 ;  /* 0x000000152f117220 */ /* 0x000fe20000400000 */
[----:B------:R-:W-:Y:S01]  /*6d20*/  FFMA R14, R49, R60, R14 ;  /* 0x0000003c310e7223 */ /* 0x000fe2000000000e */
[----:B------:R-:W-:Y:S02]  /*6d30*/  HADD2.F32 R65, -RZ, R69.H1_H1 ;  /* 0x30000045ff417230 */ /* 0x000fe40000004100 */
[----:B------:R-:W-:Y:S01]  /*6d40*/  FMUL R18, R47, R22 ;  /* 0x000000162f127220 */ /* 0x000fe20000400000 */
[----:B------:R-:W-:Y:S01]  /*6d50*/  FFMA R19, R49, R61, R19 ;  /* 0x0000003d31137223 */ /* 0x000fe20000000013 */
[----:B------:R-:W-:Y:S02]  /*6d60*/  HADD2.F32 R66, -RZ, R70.H0_H0 ;  /* 0x20000046ff427230 */ /* 0x000fe40000004100 */
[----:B------:R-:W-:Y:S01]  /*6d70*/  FMUL R23, R47, R23 ;  /* 0x000000172f177220 */ /* 0x000fe20000400000 */
[--C-:B------:R-:W-:Y:S02]  /*6d80*/  HADD2.F32 R74, -RZ, R78.reuse.H0_H0 ;  /* 0x2000004eff4a7230 */ /* 0x100fe40000004100 */
[----:B------:R-:W-:Y:S01]  /*6d90*/  FFMA R16, R49, R62, R16 ;  /* 0x0000003e31107223 */ /* 0x000fe20000000010 */
[----:B------:R-:W-:Y:S01]  /*6da0*/  HADD2.F32 R75, -RZ, R78.H1_H1 ;  /* 0x3000004eff4b7230 */ /* 0x000fe20000004100 */
[----:B------:R-:W-:Y:S01]  /*6db0*/  IADD3 R78, PT, PT, R99, UR8, RZ ;  /* 0x00000008634e7c10 */ /* 0x000fe2000fffe0ff */
[----:B------:R-:W-:Y:S02]  /*6dc0*/  HADD2.F32 R67, -RZ, R70.H1_H1 ;  /* 0x30000046ff437230 */ /* 0x000fe40000004100 */
[----:B------:R-:W-:Y:S01]  /*6dd0*/  FMUL R20, R47, R24 ;  /* 0x000000182f147220 */ /* 0x000fe20000400000 */
[----:B------:R-:W-:Y:S01]  /*6de0*/  FFMA R17, R49, R63, R17 ;  /* 0x0000003f31117223 */ /* 0x000fe20000000011 */
[--C-:B------:R-:W-:Y:S02]  /*6df0*/  HADD2.F32 R68, -RZ, R71.reuse.H0_H0 ;  /* 0x20000047ff447230 */ /* 0x100fe40000004100 */
[----:B------:R-:W-:Y:S01]  /*6e00*/  FMUL R21, R47, R25 ;  /* 0x000000192f157220 */ /* 0x000fe20000400000 */
[----:B------:R-:W-:Y:S01]  /*6e10*/  FFMA R18, R49, R64, R18 ;  /* 0x0000004031127223 */ /* 0x000fe20000000012 */
[----:B------:R-:W-:Y:S02]  /*6e20*/  HADD2.F32 R69, -RZ, R71.H1_H1 ;  /* 0x30000047ff457230 */ /* 0x000fe40000004100 */
[----:B------:R-:W-:Y:S01]  /*6e30*/  FMUL R22, R47, R26 ;  /* 0x0000001a2f167220 */ /* 0x000fe20000400000 */
[----:B------:R-:W-:Y:S01]  /*6e40*/  F2FP.F16.F32.PACK_AB R8, R10, R3 ;  /* 0x000000030a08723e */ /* 0x000fe200000000ff */
[----:B------:R-:W-:Y:S01]  /*6e50*/  FFMA R23, R49, R65, R23 ;  /* 0x0000004131177223 */ /* 0x000fe20000000017 */
[----:B------:R-:W-:Y:S01]  /*6e60*/  F2FP.F16.F32.PACK_AB R9, R15, R11 ;  /* 0x0000000b0f09723e */ /* 0x000fe200000000ff */
[--C-:B------:R-:W-:Y:S02]  /*6e70*/  HADD2.F32 R70, -RZ, R76.reuse.H0_H0 ;  /* 0x2000004cff467230 */ /* 0x100fe40000004100 */
[----:B------:R-:W-:Y:S01]  /*6e80*/  FMUL R27, R47, R27 ;  /* 0x0000001b2f1b7220 */ /* 0x000fe20000400000 */
[----:B------:R-:W-:Y:S01]  /*6e90*/  IADD3 R106, PT, PT, R106, R78, RZ ;  /* 0x0000004e6a6a7210 */ /* 0x000fe20007ffe0ff */
[----:B------:R-:W-:Y:S01]  /*6ea0*/  FFMA R20, R49, R66, R20 ;  /* 0x0000004231147223 */ /* 0x000fe20000000014 */
[----:B------:R-:W-:Y:S01]  /*6eb0*/  F2FP.F16.F32.PACK_AB R10, R13, R12 ;  /* 0x0000000c0d0a723e */ /* 0x000fe200000000ff */
[----:B------:R-:W-:Y:S01]  /*6ec0*/  HADD2.F32 R71, -RZ, R76.H1_H1 ;  /* 0x3000004cff477230 */ /* 0x000fe20000004100 */
[----:B------:R-:W-:Y:S01]  /*6ed0*/  F2FP.F16.F32.PACK_AB R11, R19, R14 ;  /* 0x0000000e130b723e */ /* 0x000fe200000000ff */
[----:B------:R-:W-:Y:S01]  /*6ee0*/  FMUL R24, R47, R28 ;  /* 0x0000001c2f187220 */ /* 0x000fe20000400000 */
[----:B------:R-:W-:Y:S01]  /*6ef0*/  FFMA R21, R49, R67, R21 ;  /* 0x0000004331157223 */ /* 0x000fe20000000015 */
[--C-:B------:R-:W-:Y:S02]  /*6f00*/  HADD2.F32 R72, -RZ, R77.reuse.H0_H0 ;  /* 0x2000004dff487230 */ /* 0x100fe40000004100 */
[----:B------:R-:W-:Y:S01]  /*6f10*/  FMUL R25, R47, R29 ;  /* 0x0000001d2f197220 */ /* 0x000fe20000400000 */
[----:B------:R1:W-:Y:S01]  /*6f20*/  STS.128 [R106+0x10], R8 ;  /* 0x000010086a007388 */ /* 0x0003e20000000c00 */
[----:B------:R-:W-:Y:S01]  /*6f30*/  FFMA R22, R49, R68, R22 ;  /* 0x0000004431167223 */ /* 0x000fe20000000016 */
[----:B------:R-:W-:Y:S02]  /*6f40*/  HADD2.F32 R73, -RZ, R77.H1_H1 ;  /* 0x3000004dff497230 */ /* 0x000fe40000004100 */
[----:B------:R-:W-:Y:S01]  /*6f50*/  FMUL R26, R47, R30 ;  /* 0x0000001e2f1a7220 */ /* 0x000fe20000400000 */
[----:B------:R-:W-:Y:S01]  /*6f60*/  FFMA R27, R49, R69, R27 ;  /* 0x00000045311b7223 */ /* 0x000fe2000000001b */
        /* <DEDUP_REMOVED lines=10> */
[----:B------:R-:W-:Y:S01]  /*7010*/  F2FP.F16.F32.PACK_AB R17, R23, R18 ;  /* 0x000000121711723e */ /* 0x000fe200000000ff */
[----:B------:R-:W-:Y:S01]  /*7020*/  FFMA R31, R49, R73, R31 ;  /* 0x00000049311f7223 */ /* 0x000fe2000000001f */
[----:B------:R-:W-:Y:S01]  /*7030*/  FMUL R35, R47, R35 ;  /* 0x000000232f237220 */ /* 0x000fe20000400000 */
[----:B------:R-:W-:Y:S01]  /*7040*/  IADD3 R105, PT, PT, R105, R78, RZ ;  /* 0x0000004e69697210 */ /* 0x000fe20007ffe0ff */
[----:B------:R-:W-:Y:S01]  /*7050*/  FFMA R28, R49, R74, R28 ;  /* 0x0000004a311c7223 */ /* 0x000fe2000000001c */
[----:B------:R-:W-:Y:S01]  /*7060*/  F2FP.F16.F32.PACK_AB R18, R21, R20 ;  /* 0x000000141512723e */ /* 0x000fe200000000ff */
[----:B------:R-:W-:Y:S01]  /*7070*/  FFMA R29, R49, R75, R29 ;  /* 0x0000004b311d7223 */ /* 0x000fe2000000001d */
[----:B------:R-:W-:Y:S01]  /*7080*/  F2FP.F16.F32.PACK_AB R19, R27, R22 ;  /* 0x000000161b13723e */ /* 0x000fe200000000ff */
[C---:B------:R-:W-:Y:S01]  /*7090*/  FFMA R30, R49.reuse, R76, R30 ;  /* 0x0000004c311e7223 */ /* 0x040fe2000000001e */
[----:B------:R-:W-:Y:S01]  /*70a0*/  FFMA R35, R49, R77, R35 ;  /* 0x0000004d31237223 */ /* 0x000fe20000000023 */
[----:B------:R-:W-:Y:S02]  /*70b0*/  F2FP.F16.F32.PACK_AB R24, R25, R24 ;  /* 0x000000181918723e */ /* 0x000fe400000000ff */
[----:B------:R1:W-:Y:S01]  /*70c0*/  STS.128 [R105+0x20], R16 ;  /* 0x0000201069007388 */ /* 0x0003e20000000c00 */
[----:B------:R-:W-:Y:S02]  /*70d0*/  F2FP.F16.F32.PACK_AB R25, R31, R26 ;  /* 0x0000001a1f19723e */ /* 0x000fe400000000ff */
[----:B------:R-:W-:Y:S02]  /*70e0*/  F2FP.F16.F32.PACK_AB R26, R29, R28 ;  /* 0x0000001c1d1a723e */ /* 0x000fe400000000ff */
[----:B------:R-:W-:Y:S02]  /*70f0*/  F2FP.F16.F32.PACK_AB R27, R35, R30 ;  /* 0x0000001e231b723e */ /* 0x000fe400000000ff */
[----:B------:R-:W-:Y:S05]  /*7100*/  IADD3 R0, PT, PT, R98, R106, RZ ;  /* 0x0000006a62007210 */ /* 0x000fea0007ffe0ff */
        /* <DEDUP_REMOVED lines=9> */
[----:B------:R-:W-:Y:S02]  /*71a0*/  UIADD3 UR10, UP0, UPT, UR54, 0x680, URZ ;  /* 0x00000680360a7890 */ /* 0x000fe4000ff1e0ff */
[----:B------:R-:W-:Y:S02]  /*71b0*/  UIADD3 UR5, UPT, UPT, UR41, 0x20, URZ ;  /* 0x0000002029057890 */ /* 0x000fe4000fffe0ff */
[----:B------:R-:W-:Y:S02]  /*71c0*/  UIADD3 UR4, UPT, UPT, UR48, 0x200, UR8 ;  /* 0x0000020030047890 */ /* 0x000fe4000fffe008 */
[----:B------:R-:W-:Y:S01]  /*71d0*/  UIADD3.X UR11, UPT, UPT, URZ, UR55, URZ, UP0, !UPT ;  /* 0x00000037ff0b7290 */ /* 0x000fe200087fe4ff */
[----:B------:R-:W-:Y:S01]  /*71e0*/  UMOV UR6, UR42 ;  /* 0x0000002a00067c82 */ /* 0x000fe20008000000 */
[----:B------:R-:W-:Y:S07]  /*71f0*/  UMOV UR7, UR36 ;  /* 0x0000002400077c82 */ /* 0x000fee0008000000 */
[----:B------:R2:W-:Y:S02]  /*7200*/  UTMASTG.3D [UR4], [UR10] ;  /* 0x000000040a0073b5 */ /* 0x0005e40008010000 */
[----:B--2---:R0:W-:Y:S02]  /*7210*/  UTMACMDFLUSH ;  /* 0x00000000000079b7 */ /* 0x0041e40000000000 */
.L_x_104:
[----:B------:R-:W-:Y:S05]  /*7220*/  BSYNC.RECONVERGENT B0 ;  /* 0x0000000000007941 */ /* 0x000fea0003800200 */
.L_x_103:
[----:B------:R-:W-:Y:S01]  /*7230*/  UIADD3 UR43, UPT, UPT, UR43, 0x1, URZ ;  /* 0x000000012b2b7890 */ /* 0x000fe2000fffe0ff */
[----:B------:R-:W-:Y:S03]  /*7240*/  BSSY.RECONVERGENT B0, `(.L_x_105) ;  /* 0x0000008000007945 */ /* 0x000fe60003800200 */
[----:B------:R-:W-:Y:S04]  /*7250*/  UISETP.NE.AND UP0, UPT, UR43, 0x3, UPT ;  /* 0x000000032b00788c */ /* 0x000fe8000bf05270 */
[----:B------:R-:W-:Y:S02]  /*7260*/  UISETP.EQ.XOR UP1, UPT, UR40, 0x3, !UP0 ;  /* 0x000000032800788c */ /* 0x000fe4000c722a70 */
[----:B------:R-:W-:Y:S02]  /*7270*/  USEL UR56, UR43, URZ, UP0 ;  /* 0x000000ff2b387287 */ /* 0x000fe40008000000 */
[----:B------:R-:W-:Y:S04]  /*7280*/  USEL UR4, URZ, 0x1, !UP1 ;  /* 0x00000001ff047887 */ /* 0x000fe8000c800000 */
[----:B------:R-:W-:Y:S01]  /*7290*/  ULOP3.LUT UR51, UR51, UR4, URZ, 0x3c, !UPT ;  /* 0x0000000433337292 */ /* 0x000fe2000f8e3cff */
[----:B------:R-:W-:Y:S11]  /*72a0*/  @P0 BRA `(.L_x_106) ;  /* 0x0000000000040947 */ /* 0x000ff60003800000 */
[----:B------:R-:W-:Y:S04]  /*72b0*/  DEPBAR.LE SB0, 0x1 ;  /* 0x000080400000791a */ /* 0x000fe80000000000 */
.L_x_106:
[----:B------:R-:W-:Y:S05]  /*72c0*/  BSYNC.RECONVERGENT B0 ;  /* 0x0000000000007941 */ /* 0x000fea0003800200 */
.L_x_105:
[----:B------:R-:W-:Y:S01]  /*72d0*/  BAR.SYNC.DEFER_BLOCKING 0x1, 0x80 ;  /* 0x0042000000007b1d */ /* 0x000fe20000010000 */
[----:B------:R-:W-:Y:S01]  /*72e0*/  UISETP.NE.AND UP0, UPT, UR50, -0x2, UPT ;  /* 0xfffffffe3200788c */ /* 0x000fe2000bf05270 */
[----:B------:R-:W-:Y:S08]  /*72f0*/  IADD3 R45, PT, PT, R45, 0x1, RZ ;  /* 0x000000012d2d7810 */ /* 0x000ff00007ffe0ff */
[----:B------:R-:W-:Y:S05]  /*7300*/  BRA.U !UP0, `(.L_x_107) ;  /* 0x0000000108287547 */ /* 0x000fea000b800000 */
[----:B------:R-:W-:Y:S01]  /*7310*/  ISETP.NE.AND P0, PT, R104, RZ, PT ;  /* 0x000000ff6800720c */ /* 0x000fe20003f05270 */
[----:B------:R-:W-:Y:S01]  /*7320*/  IMAD.U32 R2, RZ, RZ, UR49 ;  /* 0x00000031ff027e24 */ /* 0x000fe2000f8e00ff */
[----:B------:R-:W-:Y:S01]  /*7330*/  UIADD3 UR49, UPT, UPT, UR49, 0x1, URZ ;  /* 0x0000000131317890 */ /* 0x000fe2000fffe0ff */
[----:B-1----:R-:W-:Y:S03]  /*7340*/  IMAD.U32 R0, RZ, RZ, UR37 ;  /* 0x00000025ff007e24 */ /* 0x002fe6000f8e00ff */
[----:B------:R-:W-:Y:S04]  /*7350*/  UISETP.NE.AND UP0, UPT, UR49, 0x3, UPT ;  /* 0x000000033100788c */ /* 0x000fe8000bf05270 */
[----:B------:R-:W-:Y:S03]  /*7360*/  USEL UR49, UR49, URZ, UP0 ;  /* 0x000000ff31317287 */ /* 0x000fe60008000000 */
[----:B------:R-:W-:Y:S05]  /*7370*/  @P0 LEA R2, R2, UR48, 0x3 ;  /* 0x0000003002020c11 */ /* 0x000fea000f8e18ff */
[----:B------:R-:W-:Y:S05]  /*7380*/  @P0 VIADD R2, R2, 0x38 ;  /* 0x0000003802020836 */ /* 0x000fea0000000000 */
[----:B------:R-:W-:Y:S04]  /*7390*/  @P0 PRMT R0, R0, 0x654, R2 ;  /* 0x0000065400000816 */ /* 0x000fe80000000002 */
[----:B------:R2:W-:Y:S03]  /*73a0*/  @P0 SYNCS.ARRIVE.TRANS64.RED.A1T0 RZ, [R0+URZ], RZ ;  /* 0x000000ff00ff09a7 */ /* 0x0005e600081004ff */
.L_x_107:
[----:B------:R-:W-:Y:S01]  /*73b0*/  ISETP.NE.AND P2, PT, R101, RZ, PT ;  /* 0x000000ff6500720c */ /* 0x000fe20003f45270 */
[----:B------:R-:W-:Y:S01]  /*73c0*/  UIADD3 UR50, UPT, UPT, UR50, 0x2, URZ ;  /* 0x0000000232327890 */ /* 0x000fe2000fffe0ff */
[----:B------:R-:W-:Y:S01]  /*73d0*/  ISETP.NE.AND P0, PT, R103, 0x2, PT ;  /* 0x000000026700780c */ /* 0x000fe20003f05270 */
[----:B------:R-:W-:Y:S01]  /*73e0*/  IMAD.IADD R14, R43, 0x1, R86 ;  /* 0x000000012b0e7824 */ /* 0x000fe200078e0256 */
[----:B------:R-:W-:Y:S01]  /*73f0*/  ISETP.NE.AND P1, PT, R45, 0x4, PT ;  /* 0x000000042d00780c */ /* 0x000fe20003f25270 */
[----:B------:R-:W-:Y:S01]  /*7400*/  IMAD.IADD R15, R44, 0x1, R87 ;  /* 0x000000012c0f7824 */ /* 0x000fe200078e0257 */
[----:B------:R-:W-:Y:S02]  /*7410*/  SEL R2, RZ, 0x1, P0 ;  /* 0x00000001ff027807 */ /* 0x000fe40000000000 */
[----:B-12---:R-:W-:Y:S02]  /*7420*/  SEL R0, RZ, 0x1, P1 ;  /* 0x00000001ff007807 */ /* 0x006fe40000800000 */
[----:B------:R-:W-:Y:S02]  /*7430*/  LOP3.LUT R96, R96, R2, RZ, 0x3c, !PT ;  /* 0x0000000260607212 */ /* 0x000fe400078e3cff */
[----:B------:R-:W-:Y:S02]  /*7440*/  LOP3.LUT R97, R97, R0, RZ, 0x3c, !PT ;  /* 0x0000000061617212 */ /* 0x000fe400078e3cff */
[----:B------:R-:W-:Y:S02]  /*7450*/  @P2 R2UR UR36, R95 ;  /* 0x000000005f2422ca */ /* 0x000fe400000e0000 */
[----:B------:R-:W-:Y:S02]  /*7460*/  SEL R103, R103, RZ, P0 ;  /* 0x000000ff67677207 */ /* 0x000fe40000000000 */
[----:B------:R-:W-:Y:S01]  /*7470*/  SEL R45, R45, RZ, P1 ;  /* 0x000000ff2d2d7207 */ /* 0x000fe20000800000 */
[----:B------:R-:W-:Y:S10]  /*7480*/  @P2 BRA `(.L_x_108) ;  /* 0xffffffd800042947 */ /* 0x000ff4000383ffff */
[----:B------:R-:W-:-:S09]  /*7490*/  UISETP.NE.AND UP0, UPT, UR53, URZ, UPT ;  /* 0x000000ff3500728c */ /* 0x000fd2000bf05270 */
[----:B------:R-:W-:Y:S05]  /*74a0*/  BRA.U !UP0, `(.L_x_109) ;  /* 0x0000000108487547 */ /* 0x000fea000b800000 */
[----:B------:R-:W1:Y:S02]  /*74b0*/  LDCU.64 UR4, c[0x0][0x890] ;  /* 0x00011200ff0477ac */ /* 0x000e640008000a00 */
[----:B-1----:R-:W-:-:S04]  /*74c0*/  UISETP.NE.U32.AND UP0, UPT, UR4, URZ, UPT ;  /* 0x000000ff0400728c */ /* 0x002fc8000bf05070 */
[----:B------:R-:W-:-:S09]  /*74d0*/  UISETP.NE.AND.EX UP0, UPT, UR5, URZ, UPT, UP0 ;  /* 0x000000ff0500728c */ /* 0x000fd2000bf05300 */
[----:B------:R-:W-:Y:S05]  /*74e0*/  BRA.U UP0, `(.L_x_110) ;  /* 0x00000001000c7547 */ /* 0x000fea000b800000 */
[----:B------:R-:W-:-:S13]  /*74f0*/  FSETP.NEU.AND P0, PT, R49, RZ, PT ;  /* 0x000000ff3100720b */ /* 0x000fda0003f0d000 */
[----:B------:R-:W-:Y:S05]  /*7500*/  @!P0 EXIT ;  /* 0x000000000000894d */ /* 0x000fea0003800000 */
[----:B------:R-:W-:Y:S05]  /*7510*/  BRA `(.L_x_109) ;  /* 0x00000000002c7947 */ /* 0x000fea0003800000 */
.L_x_110:
[----:B------:R-:W-:Y:S01]  /*7520*/  ISETP.NE.AND P0, PT, R102, RZ, PT ;  /* 0x000000ff6600720c */ /* 0x000fe20003f05270 */
[----:B------:R-:W-:-:S12]  /*7530*/  BSSY.RECONVERGENT B0, `(.L_x_109) ;  /* 0x0000009000007945 */ /* 0x000fd80003800200 */
[----:B------:R-:W-:Y:S05]  /*7540*/  @P0 BRA `(.L_x_111) ;  /* 0x0000000000140947 */ /* 0x000fea0003800000 */
[----:B------:R-:W1:Y:S02]  /*7550*/  LDCU.64 UR4, c[0x0][0x888] ;  /* 0x00011100ff0477ac */ /* 0x000e640008000a00 */
[----:B-1----:R-:W-:-:S04]  /*7560*/  ISETP.NE.U32.AND P0, PT, RZ, UR4, PT ;  /* 0x00000004ff007c0c */ /* 0x002fc8000bf05070 */
[----:B------:R-:W-:-:S13]  /*7570*/  ISETP.NE.AND.EX P0, PT, RZ, UR5, PT, P0 ;  /* 0x00000005ff007c0c */ /* 0x000fda000bf05300 */
[----:B------:R-:W-:Y:S05]  /*7580*/  @!P0 EXIT ;  /* 0x000000000000894d */ /* 0x000fea0003800000 */
[----:B------:R-:W-:Y:S05]  /*7590*/  BRA `(.L_x_112) ;  /* 0x0000000000087947 */ /* 0x000fea0003800000 */
.L_x_111:
[----:B------:R-:W-:-:S13]  /*75a0*/  FSETP.NEU.AND P0, PT, R49, RZ, PT ;  /* 0x000000ff3100720b */ /* 0x000fda0003f0d000 */
[----:B------:R-:W-:Y:S05]  /*75b0*/  @!P0 EXIT ;  /* 0x000000000000894d */ /* 0x000fea0003800000 */
.L_x_112:
[----:B------:R-:W-:Y:S05]  /*75c0*/  BSYNC.RECONVERGENT B0 ;  /* 0x0000000000007941 */ /* 0x000fea0003800200 */
.L_x_109:
[----:B------:R-:W-:Y:S01]  /*75d0*/  ULEA UR4, UR49, UR48, 0x3 ;  /* 0x0000003031047291 */ /* 0x000fe2000f8e18ff */
[----:B------:R-:W-:-:S04]  /*75e0*/  DEPBAR.LE SB0, 0x0 ;  /* 0x000080000000791a */ /* 0x000fc80000000000 */
[----:B------:R-:W-:-:S04]  /*75f0*/  UIADD3 UR4, UPT, UPT, UR4, 0x38, URZ ;  /* 0x0000003804047890 */ /* 0x000fc8000fffe0ff */
[----:B------:R-:W-:-:S09]  /*7600*/  UPRMT UR4, UR37, 0x654, UR4 ;  /* 0x0000065425047896 */ /* 0x000fd20008000004 */
[----:B------:R-:W-:Y:S01]  /*7610*/  SYNCS.ARRIVE.TRANS64.RED.A1T0 RZ, [UR4], RZ ;  /* 0x000000ffffff79a7 */ /* 0x000fe20008100404 */
[----:B------:R-:W-:Y:S05]  /*7620*/  EXIT ;  /* 0x000000000000794d */ /* 0x000fea0003800000 */
.L_x_19:
[----:B--2---:R2:W1:Y:S02]  /*7630*/  SYNCS.PHASECHK.TRANS64.TRYWAIT P0, [R2+URZ+0xd0], R3 ;  /* 0x0000d003020075a7 */ /* 0x00446400080011ff */
[----:B-1----:R-:W-:Y:S05]  /*7640*/  @!P0 NANOSLEEP.SYNCS 0x989680 ;  /* 0x009896800000895d */ /* 0x002fea0003900000 */
[----:B------:R-:W1:Y:S02]  /*7650*/  @!P0 SYNCS.PHASECHK.TRANS64 P0, [R2+URZ+0xd0], R3 ;  /* 0x0000d003020085a7 */ /* 0x000e6400080010ff */
[----:B-1----:R-:W-:Y:S05]  /*7660*/  @!P0 BRA `(.L_x_19) ;  /* 0xfffffffc00f08947 */ /* 0x002fea000383ffff */
[----:B------:R-:W-:Y:S05]  /*7670*/  BRA `(.L_x_113) ;  /* 0xffffff9c00c07947 */ /* 0x000fea000383ffff */
.L_x_22:
[----:B-1----:R-:W-:-:S07]  /*7680*/  MOV R2, UR33 ;  /* 0x0000002100027c02 */ /* 0x002fce0008000f00 */
.L_x_114:
[----:B-1----:R1:W2:Y:S02]  /*7690*/  SYNCS.PHASECHK.TRANS64.TRYWAIT P0, [R2+URZ+0x10], R4 ;  /* 0x00001004020075a7 */ /* 0x0022a400080011ff */
[----:B--2---:R-:W-:Y:S05]  /*76a0*/  @!P0 NANOSLEEP.SYNCS 0x989680 ;  /* 0x009896800000895d */ /* 0x004fea0003900000 */
[----:B------:R-:W2:Y:S02]  /*76b0*/  @!P0 SYNCS.PHASECHK.TRANS64 P0, [R2+URZ+0x10], R4 ;  /* 0x00001004020085a7 */ /* 0x000ea400080010ff */
[----:B--2---:R-:W-:Y:S05]  /*76c0*/  @!P0 BRA `(.L_x_114) ;  /* 0xfffffffc00f08947 */ /* 0x004fea000383ffff */
[----:B------:R-:W-:Y:S05]  /*76d0*/  BRA `(.L_x_21) ;  /* 0xffffffa000107947 */ /* 0x000fea000383ffff */
.L_x_28:
[----:B-1----:R-:W-:-:S07]  /*76e0*/  MOV R2, UR33 ;  /* 0x0000002100027c02 */ /* 0x002fce0008000f00 */
.L_x_115:
[----:B-1----:R1:W2:Y:S02]  /*76f0*/  SYNCS.PHASECHK.TRANS64.TRYWAIT P0, [R2+URZ+0x10], R4 ;  /* 0x00001004020075a7 */ /* 0x0022a400080011ff */
[----:B--2---:R-:W-:Y:S05]  /*7700*/  @!P0 NANOSLEEP.SYNCS 0x989680 ;  /* 0x009896800000895d */ /* 0x004fea0003900000 */
[----:B------:R-:W2:Y:S02]  /*7710*/  @!P0 SYNCS.PHASECHK.TRANS64 P0, [R2+URZ+0x10], R4 ;  /* 0x00001004020085a7 */ /* 0x000ea400080010ff */
[----:B--2---:R-:W-:Y:S05]  /*7720*/  @!P0 BRA `(.L_x_115) ;  /* 0xfffffffc00f08947 */ /* 0x004fea000383ffff */
[----:B------:R-:W-:Y:S05]  /*7730*/  BRA `(.L_x_27) ;  /* 0xffffffa000e87947 */ /* 0x000fea000383ffff */
.L_x_32:
[----:B-1----:R1:W2:Y:S02]  /*7740*/  SYNCS.PHASECHK.TRANS64.TRYWAIT P0, [R2+URZ+0x60], R3 ;  /* 0x00006003020075a7 */ /* 0x0022a400080011ff */
[----:B--2---:R-:W-:Y:S05]  /*7750*/  @!P0 NANOSLEEP.SYNCS 0x989680 ;  /* 0x009896800000895d */ /* 0x004fea0003900000 */
[----:B------:R-:W2:Y:S02]  /*7760*/  @!P0 SYNCS.PHASECHK.TRANS64 P0, [R2+URZ+0x60], R3 ;  /* 0x00006003020085a7 */ /* 0x000ea400080010ff */
[----:B--2---:R-:W-:Y:S05]  /*7770*/  @!P0 BRA `(.L_x_32) ;  /* 0xfffffffc00f08947 */ /* 0x004fea000383ffff */
[----:B------:R-:W-:Y:S05]  /*7780*/  BRA `(.L_x_116) ;  /* 0xffffffa400a07947 */ /* 0x000fea000383ffff */
.L_x_36:
[----:B----4-:R-:W-:-:S07]  /*7790*/  MOV R0, UR4 ;  /* 0x0000000400007c02 */ /* 0x010fce0008000f00 */
.L_x_117:
[----:B-1----:R1:W2:Y:S02]  /*77a0*/  SYNCS.PHASECHK.TRANS64.TRYWAIT P0, [R0+URZ], R2 ;  /* 0x00000002000075a7 */ /* 0x0022a400080011ff */
[----:B--2---:R-:W-:Y:S05]  /*77b0*/  @!P0 NANOSLEEP.SYNCS 0x989680 ;  /* 0x009896800000895d */ /* 0x004fea0003900000 */
[----:B------:R-:W2:Y:S02]  /*77c0*/  @!P0 SYNCS.PHASECHK.TRANS64 P0, [R0+URZ], R2 ;  /* 0x00000002000085a7 */ /* 0x000ea400080010ff */
[----:B--2---:R-:W-:Y:S05]  /*77d0*/  @!P0 BRA `(.L_x_117) ;  /* 0xfffffffc00f08947 */ /* 0x004fea000383ffff */
[----:B------:R-:W-:Y:S05]  /*77e0*/  BRA `(.L_x_118) ;  /* 0xffffffac00107947 */ /* 0x000fea000383ffff */
.L_x_39:
[----:B-1----:R1:W2:Y:S02]  /*77f0*/  SYNCS.PHASECHK.TRANS64.TRYWAIT P0, [R0+URZ+0xc0], R4 ;  /* 0x0000c004000075a7 */ /* 0x0022a400080011ff */
[----:B--2---:R-:W-:Y:S05]  /*7800*/  @!P0 NANOSLEEP.SYNCS 0x989680 ;  /* 0x009896800000895d */ /* 0x004fea0003900000 */
[----:B------:R-:W2:Y:S02]  /*7810*/  @!P0 SYNCS.PHASECHK.TRANS64 P0, [R0+URZ+0xc0], R4 ;  /* 0x0000c004000085a7 */ /* 0x000ea400080010ff */
[----:B--2---:R-:W-:Y:S05]  /*7820*/  @!P0 BRA `(.L_x_39) ;  /* 0xfffffffc00f08947 */ /* 0x004fea000383ffff */
[----:B------:R-:W-:Y:S05]  /*7830*/  BRA `(.L_x_119) ;  /* 0xffffffac006c7947 */ /* 0x000fea000383ffff */
.L_x_40:
[----:B------:R-:W-:-:S07]  /*7840*/  MOV R0, UR5 ;  /* 0x0000000500007c02 */ /* 0x000fce0008000f00 */
.L_x_120:
[----:B-1----:R1:W2:Y:S02]  /*7850*/  SYNCS.PHASECHK.TRANS64.TRYWAIT P0, [R0+URZ+0x70], R5 ;  /* 0x00007005000075a7 */ /* 0x0022a400080011ff */
[----:B--2---:R-:W-:Y:S05]  /*7860*/  @!P0 NANOSLEEP.SYNCS 0x989680 ;  /* 0x009896800000895d */ /* 0x004fea0003900000 */
[----:B------:R-:W2:Y:S02]  /*7870*/  @!P0 SYNCS.PHASECHK.TRANS64 P0, [R0+URZ+0x70], R5 ;  /* 0x00007005000085a7 */ /* 0x000ea400080010ff */
[----:B--2---:R-:W-:Y:S05]  /*7880*/  @!P0 BRA `(.L_x_120) ;  /* 0xfffffffc00f08947 */ /* 0x004fea000383ffff */
[----:B------:R-:W-:Y:S05]  /*7890*/  BRA `(.L_x_121) ;  /* 0xffffffac007c7947 */ /* 0x000fea000383ffff */
.L_x_41:
[----:B-1----:R1:W2:Y:S02]  /*78a0*/  SYNCS.PHASECHK.TRANS64.TRYWAIT P1, [R0+URZ+0x60], R4 ;  /* 0x00006004000075a7 */ /* 0x0022a400080211ff */
[----:B--2---:R-:W-:Y:S05]  /*78b0*/  @!P1 NANOSLEEP.SYNCS 0x989680 ;  /* 0x009896800000995d */ /* 0x004fea0003900000 */
[----:B------:R-:W2:Y:S02]  /*78c0*/  @!P1 SYNCS.PHASECHK.TRANS64 P1, [R0+URZ+0x60], R4 ;  /* 0x00006004000095a7 */ /* 0x000ea400080210ff */
[----:B--2---:R-:W-:Y:S05]  /*78d0*/  @!P1 BRA `(.L_x_41) ;  /* 0xfffffffc00f09947 */ /* 0x004fea000383ffff */
[----:B------:R-:W-:Y:S05]  /*78e0*/  BRA `(.L_x_122) ;  /* 0xffffffac00ac7947 */ /* 0x000fea000383ffff */
.L_x_44:
[----:B------:R-:W-:-:S07]  /*78f0*/  MOV R0, UR5 ;  /* 0x0000000500007c02 */ /* 0x000fce0008000f00 */
.L_x_123:
[----:B-1----:R1:W2:Y:S02]  /*7900*/  SYNCS.PHASECHK.TRANS64.TRYWAIT P0, [R0+URZ+0x70], R2 ;  /* 0x00007002000075a7 */ /* 0x0022a400080011ff */
[----:B--2---:R-:W-:Y:S05]  /*7910*/  @!P0 NANOSLEEP.SYNCS 0x989680 ;  /* 0x009896800000895d */ /* 0x004fea0003900000 */
[----:B------:R-:W2:Y:S02]  /*7920*/  @!P0 SYNCS.PHASECHK.TRANS64 P0, [R0+URZ+0x70], R2 ;  /* 0x00007002000085a7 */ /* 0x000ea400080010ff */
[----:B--2---:R-:W-:Y:S05]  /*7930*/  @!P0 BRA `(.L_x_123) ;  /* 0xfffffffc00f08947 */ /* 0x004fea000383ffff */
[----:B------:R-:W-:Y:S05]  /*7940*/  BRA `(.L_x_43) ;  /* 0xffffffb000007947 */ /* 0x000fea000383ffff */
.L_x_51:
[----:B-1----:R1:W2:Y:S02]  /*7950*/  SYNCS.PHASECHK.TRANS64.TRYWAIT P1, [R0+URZ+0x60], R2 ;  /* 0x00006002000075a7 */ /* 0x0022a400080211ff */
[----:B--2---:R-:W-:Y:S05]  /*7960*/  @!P1 NANOSLEEP.SYNCS 0x989680 ;  /* 0x009896800000995d */ /* 0x004fea0003900000 */
[----:B------:R-:W2:Y:S02]  /*7970*/  @!P1 SYNCS.PHASECHK.TRANS64 P1, [R0+URZ+0x60], R2 ;  /* 0x00006002000095a7 */ /* 0x000ea400080210ff */
[----:B--2---:R-:W-:Y:S05]  /*7980*/  @!P1 BRA `(.L_x_51) ;  /* 0xfffffffc00f09947 */ /* 0x004fea000383ffff */
[----:B------:R-:W-:Y:S05]  /*7990*/  BRA `(.L_x_124) ;  /* 0xffffffb400907947 */ /* 0x000fea000383ffff */
.L_x_52:
[----:B------:R-:W-:-:S07]  /*79a0*/  MOV R2, UR6 ;  /* 0x0000000600027c02 */ /* 0x000fce0008000f00 */
.L_x_125:
[----:B-1----:R1:W2:Y:S02]  /*79b0*/  SYNCS.PHASECHK.TRANS64.TRYWAIT P0, [R2+URZ+0xa0], R0 ;  /* 0x0000a000020075a7 */ /* 0x0022a400080011ff */
[----:B--2---:R-:W-:Y:S05]  /*79c0*/  @!P0 NANOSLEEP.SYNCS 0x989680 ;  /* 0x009896800000895d */ /* 0x004fea0003900000 */
[----:B------:R-:W2:Y:S02]  /*79d0*/  @!P0 SYNCS.PHASECHK.TRANS64 P0, [R2+URZ+0xa0], R0 ;  /* 0x0000a000020085a7 */ /* 0x000ea400080010ff */
[----:B--2---:R-:W-:Y:S05]  /*79e0*/  @!P0 BRA `(.L_x_125) ;  /* 0xfffffffc00f08947 */ /* 0x004fea000383ffff */
[----:B------:R-:W-:Y:S05]  /*79f0*/  BRA `(.L_x_126) ;  /* 0xffffffb400c87947 */ /* 0x000fea000383ffff */
.L_x_55:
[----:B------:R-:W-:Y:S07]  /*7a00*/  MOV R0, UR11 ;  /* 0x0000000b00007c02 */ /* 0x000fee0008000f00 */
.L_x_127:
[----:B-1----:R1:W2:Y:S02]  /*7a10*/  SYNCS.PHASECHK.TRANS64.TRYWAIT P0, [R0+URZ], R2 ;  /* 0x00000002000075a7 */ /* 0x0022a400080011ff */
[----:B--2---:R-:W-:Y:S05]  /*7a20*/  @!P0 NANOSLEEP.SYNCS 0x989680 ;  /* 0x009896800000895d */ /* 0x004fea0003900000 */
[----:B------:R-:W2:Y:S02]  /*7a30*/  @!P0 SYNCS.PHASECHK.TRANS64 P0, [R0+URZ], R2 ;  /* 0x00000002000085a7 */ /* 0x000ea400080010ff */
[----:B--2---:R-:W-:Y:S05]  /*7a40*/  @!P0 BRA `(.L_x_127) ;  /* 0xfffffffc00f08947 */ /* 0x004fea000383ffff */
[----:B------:R-:W-:Y:S05]  /*7a50*/  BRA `(.L_x_54) ;  /* 0xffffffb400e47947 */ /* 0x000fea000383ffff */
.L_x_58:
[----:B------:R-:W-:-:S07]  /*7a60*/  MOV R0, UR6 ;  /* 0x0000000600007c02 */ /* 0x000fce0008000f00 */
.L_x_128:
[----:B--2---:R2:W4:Y:S02]  /*7a70*/  SYNCS.PHASECHK.TRANS64.TRYWAIT P0, [R0+URZ], R2 ;  /* 0x00000002000075a7 */ /* 0x00452400080011ff */
[----:B----4-:R-:W-:Y:S05]  /*7a80*/  @!P0 NANOSLEEP.SYNCS 0x989680 ;  /* 0x009896800000895d */ /* 0x010fea0003900000 */
[----:B------:R-:W4:Y:S02]  /*7a90*/  @!P0 SYNCS.PHASECHK.TRANS64 P0, [R0+URZ], R2 ;  /* 0x00000002000085a7 */ /* 0x000f2400080010ff */
[----:B----4-:R-:W-:Y:S05]  /*7aa0*/  @!P0 BRA `(.L_x_128) ;  /* 0xfffffffc00f08947 */ /* 0x010fea000383ffff */
[----:B------:R-:W-:Y:S05]  /*7ab0*/  BRA `(.L_x_129) ;  /* 0xffffffbc00107947 */ /* 0x000fea000383ffff */
.L_x_59:
[----:B------:R-:W-:-:S07]  /*7ac0*/  MOV R0, UR6 ;  /* 0x0000000600007c02 */ /* 0x000fce0008000f00 */
.L_x_130:
[----:B-1----:R1:W2:Y:S02]  /*7ad0*/  SYNCS.PHASECHK.TRANS64.TRYWAIT P0, [R0+URZ], R3 ;  /* 0x00000003000075a7 */ /* 0x0022a400080011ff */
[----:B--2---:R-:W-:Y:S05]  /*7ae0*/  @!P0 NANOSLEEP.SYNCS 0x989680 ;  /* 0x009896800000895d */ /* 0x004fea0003900000 */
[----:B------:R-:W2:Y:S02]  /*7af0*/  @!P0 SYNCS.PHASECHK.TRANS64 P0, [R0+URZ], R3 ;  /* 0x00000003000085a7 */ /* 0x000ea400080010ff */
[----:B--2---:R-:W-:Y:S05]  /*7b00*/  @!P0 BRA `(.L_x_130) ;  /* 0xfffffffc00f08947 */ /* 0x004fea000383ffff */
[----:B------:R-:W-:Y:S05]  /*7b10*/  BRA `(.L_x_131) ;  /* 0xffffffbc001c7947 */ /* 0x000fea000383ffff */
.L_x_60:
[----:B------:R-:W-:-:S07]  /*7b20*/  MOV R0, UR6 ;  /* 0x0000000600007c02 */ /* 0x000fce0008000f00 */
.L_x_132:
[----:B-1----:R1:W2:Y:S02]  /*7b30*/  SYNCS.PHASECHK.TRANS64.TRYWAIT P0, [R0+URZ], R3 ;  /* 0x00000003000075a7 */ /* 0x0022a400080011ff */
[----:B--2---:R-:W-:Y:S05]  /*7b40*/  @!P0 NANOSLEEP.SYNCS 0x989680 ;  /* 0x009896800000895d */ /* 0x004fea0003900000 */
[----:B------:R-:W2:Y:S02]  /*7b50*/  @!P0 SYNCS.PHASECHK.TRANS64 P0, [R0+URZ], R3 ;  /* 0x00000003000085a7 */ /* 0x000ea400080010ff */
[----:B--2---:R-:W-:Y:S05]  /*7b60*/  @!P0 BRA `(.L_x_132) ;  /* 0xfffffffc00f08947 */ /* 0x004fea000383ffff */
[----:B------:R-:W-:Y:S05]  /*7b70*/  BRA `(.L_x_133) ;  /* 0xffffffbc00287947 */ /* 0x000fea000383ffff */
.L_x_61:
[----:B-1----:R-:W-:-:S07]  /*7b80*/  MOV R0, UR7 ;  /* 0x0000000700007c02 */ /* 0x002fce0008000f00 */
.L_x_134:
[----:B-1----:R1:W2:Y:S02]  /*7b90*/  SYNCS.PHASECHK.TRANS64.TRYWAIT P0, [R0+URZ], R2 ;  /* 0x00000002000075a7 */ /* 0x0022a400080011ff */
[----:B--2---:R-:W-:Y:S05]  /*7ba0*/  @!P0 NANOSLEEP.SYNCS 0x989680 ;  /* 0x009896800000895d */ /* 0x004fea0003900000 */
[----:B------:R-:W2:Y:S02]  /*7bb0*/  @!P0 SYNCS.PHASECHK.TRANS64 P0, [R0+URZ], R2 ;  /* 0x00000002000085a7 */ /* 0x000ea400080010ff */
[----:B--2---:R-:W-:Y:S05]  /*7bc0*/  @!P0 BRA `(.L_x_134) ;  /* 0xfffffffc00f08947 */ /* 0x004fea000383ffff */
[----:B------:R-:W-:Y:S05]  /*7bd0*/  BRA `(.L_x_135) ;  /* 0xffffffbc00347947 */ /* 0x000fea000383ffff */
.L_x_66:
[----:B--2---:R2:W3:Y:S02]  /*7be0*/  SYNCS.PHASECHK.TRANS64.TRYWAIT P0, [R0+URZ+0x60], R2 ;  /* 0x00006002000075a7 */ /* 0x0044e400080011ff */
[----:B---3--:R-:W-:Y:S05]  /*7bf0*/  @!P0 NANOSLEEP.SYNCS 0x989680 ;  /* 0x009896800000895d */ /* 0x008fea0003900000 */
[----:B------:R-:W3:Y:S02]  /*7c00*/  @!P0 SYNCS.PHASECHK.TRANS64 P0, [R0+URZ+0x60], R2 ;  /* 0x00006002000085a7 */ /* 0x000ee400080010ff */
[----:B---3--:R-:W-:Y:S05]  /*7c10*/  @!P0 BRA `(.L_x_66) ;  /* 0xfffffffc00f08947 */ /* 0x008fea000383ffff */
[----:B------:R-:W-:Y:S05]  /*7c20*/  BRA `(.L_x_136) ;  /* 0xffffffc000307947 */ /* 0x000fea000383ffff */
.L_x_69:
[----:B------:R-:W-:Y:S07]  /*7c30*/  MOV R0, UR7 ;  /* 0x0000000700007c02 */ /* 0x000fee0008000f00 */
.L_x_137:
[----:B--2---:R2:W3:Y:S02]  /*7c40*/  SYNCS.PHASECHK.TRANS64.TRYWAIT P0, [R0+URZ+0x58], R2 ;  /* 0x00005802000075a7 */ /* 0x0044e400080011ff */
[----:B---3--:R-:W-:Y:S05]  /*7c50*/  @!P0 NANOSLEEP.SYNCS 0x989680 ;  /* 0x009896800000895d */ /* 0x008fea0003900000 */
[----:B------:R-:W3:Y:S02]  /*7c60*/  @!P0 SYNCS.PHASECHK.TRANS64 P0, [R0+URZ+0x58], R2 ;  /* 0x00005802000085a7 */ /* 0x000ee400080010ff */
[----:B---3--:R-:W-:Y:S05]  /*7c70*/  @!P0 BRA `(.L_x_137) ;  /* 0xfffffffc00f08947 */ /* 0x008fea000383ffff */
[----:B------:R-:W-:Y:S05]  /*7c80*/  BRA `(.L_x_68) ;  /* 0xffffffc400107947 */ /* 0x000fea000383ffff */
.L_x_72:
[----:B------:R-:W-:Y:S07]  /*7c90*/  MOV R0, UR15 ;  /* 0x0000000f00007c02 */ /* 0x000fee0008000f00 */
.L_x_138:
[----:B-1----:R1:W2:Y:S02]  /*7ca0*/  SYNCS.PHASECHK.TRANS64.TRYWAIT P0, [R0+URZ+0x38], R9 ;  /* 0x00003809000075a7 */ /* 0x0022a400080011ff */
[----:B--2---:R-:W-:Y:S05]  /*7cb0*/  @!P0 NANOSLEEP.SYNCS 0x989680 ;  /* 0x009896800000895d */ /* 0x004fea0003900000 */
[----:B------:R-:W2:Y:S02]  /*7cc0*/  @!P0 SYNCS.PHASECHK.TRANS64 P0, [R0+URZ+0x38], R9 ;  /* 0x00003809000085a7 */ /* 0x000ea400080010ff */
[----:B--2---:R-:W-:Y:S05]  /*7cd0*/  @!P0 BRA `(.L_x_138) ;  /* 0xfffffffc00f08947 */ /* 0x004fea000383ffff */
[----:B------:R-:W-:Y:S05]  /*7ce0*/  BRA `(.L_x_139) ;  /* 0xffffffc400887947 */ /* 0x000fea000383ffff */
.L_x_73:
[----:B------:R-:W-:Y:S07]  /*7cf0*/  MOV R0, UR13 ;  /* 0x0000000d00007c02 */ /* 0x000fee0008000f00 */
.L_x_140:
[----:B-1----:R1:W2:Y:S02]  /*7d00*/  SYNCS.PHASECHK.TRANS64.TRYWAIT P0, [R0+URZ+0x38], R14 ;  /* 0x0000380e000075a7 */ /* 0x0022a400080011ff */
[----:B--2---:R-:W-:Y:S05]  /*7d10*/  @!P0 NANOSLEEP.SYNCS 0x989680 ;  /* 0x009896800000895d */ /* 0x004fea0003900000 */
[----:B------:R-:W2:Y:S02]  /*7d20*/  @!P0 SYNCS.PHASECHK.TRANS64 P0, [R0+URZ+0x38], R14 ;  /* 0x0000380e000085a7 */ /* 0x000ea400080010ff */
[----:B--2---:R-:W-:Y:S05]  /*7d30*/  @!P0 BRA `(.L_x_140) ;  /* 0xfffffffc00f08947 */ /* 0x004fea000383ffff */
[----:B------:R-:W-:Y:S05]  /*7d40*/  BRA `(.L_x_141) ;  /* 0xffffffc800287947 */ /* 0x000fea000383ffff */
.L_x_75:
[----:B------:R-:W-:-:S07]  /*7d50*/  MOV R0, UR4 ;  /* 0x0000000400007c02 */ /* 0x000fce0008000f00 */
.L_x_142:
[----:B-1----:R1:W3:Y:S02]  /*7d60*/  SYNCS.PHASECHK.TRANS64.TRYWAIT P0, [R0+URZ], R2 ;  /* 0x00000002000075a7 */ /* 0x0022e400080011ff */
[----:B---3--:R-:W-:Y:S05]  /*7d70*/  @!P0 NANOSLEEP.SYNCS 0x989680 ;  /* 0x009896800000895d */ /* 0x008fea0003900000 */
[----:B------:R-:W3:Y:S02]  /*7d80*/  @!P0 SYNCS.PHASECHK.TRANS64 P0, [R0+URZ], R2 ;  /* 0x00000002000085a7 */ /* 0x000ee400080010ff */
[----:B---3--:R-:W-:Y:S05]  /*7d90*/  @!P0 BRA `(.L_x_142) ;  /* 0xfffffffc00f08947 */ /* 0x008fea000383ffff */
[----:B------:R-:W-:Y:S05]  /*7da0*/  BRA `(.L_x_143) ;  /* 0xffffffc800b47947 */ /* 0x000fea000383ffff */
.L_x_76:
[----:B------:R-:W-:-:S07]  /*7db0*/  MOV R0, UR4 ;  /* 0x0000000400007c02 */ /* 0x000fce0008000f00 */
.L_x_144:
[----:B-1----:R1:W3:Y:S02]  /*7dc0*/  SYNCS.PHASECHK.TRANS64.TRYWAIT P0, [R0+URZ], R2 ;  /* 0x00000002000075a7 */ /* 0x0022e400080011ff */
[----:B---3--:R-:W-:Y:S05]  /*7dd0*/  @!P0 NANOSLEEP.SYNCS 0x989680 ;  /* 0x009896800000895d */ /* 0x008fea0003900000 */
[----:B------:R-:W3:Y:S02]  /*7de0*/  @!P0 SYNCS.PHASECHK.TRANS64 P0, [R0+URZ], R2 ;  /* 0x00000002000085a7 */ /* 0x000ee400080010ff */
[----:B---3--:R-:W-:Y:S05]  /*7df0*/  @!P0 BRA `(.L_x_144) ;  /* 0xfffffffc00f08947 */ /* 0x008fea000383ffff */
[----:B------:R-:W-:Y:S05]  /*7e00*/  BRA `(.L_x_145) ;  /* 0xffffffc800c07947 */ /* 0x000fea000383ffff */
.L_x_78:
[----:B--2---:R2:W4:Y:S02]  /*7e10*/  SYNCS.PHASECHK.TRANS64.TRYWAIT P0, [R0+URZ+0x60], R2 ;  /* 0x00006002000075a7 */ /* 0x00452400080011ff */
[----:B----4-:R-:W-:Y:S05]  /*7e20*/  @!P0 NANOSLEEP.SYNCS 0x989680 ;  /* 0x009896800000895d */ /* 0x010fea0003900000 */
[----:B------:R-:W4:Y:S02]  /*7e30*/  @!P0 SYNCS.PHASECHK.TRANS64 P0, [R0+URZ+0x60], R2 ;  /* 0x00006002000085a7 */ /* 0x000f2400080010ff */
[----:B----4-:R-:W-:Y:S05]  /*7e40*/  @!P0 BRA `(.L_x_78) ;  /* 0xfffffffc00f08947 */ /* 0x010fea000383ffff */
[----:B------:R-:W-:Y:S05]  /*7e50*/  BRA `(.L_x_146) ;  /* 0xffffffcc00a47947 */ /* 0x000fea000383ffff */
.L_x_88:
[----:B-1----:R1:W3:Y:S02]  /*7e60*/  SYNCS.PHASECHK.TRANS64.TRYWAIT P1, [R0+URZ+0x20], R3 ;  /* 0x00002003000075a7 */ /* 0x0022e400080211ff */
[----:B---3--:R-:W-:Y:S05]  /*7e70*/  @!P1 NANOSLEEP.SYNCS 0x989680 ;  /* 0x009896800000995d */ /* 0x008fea0003900000 */
[----:B------:R-:W3:Y:S02]  /*7e80*/  @!P1 SYNCS.PHASECHK.TRANS64 P1, [R0+URZ+0x20], R3 ;  /* 0x00002003000095a7 */ /* 0x000ee400080210ff */
[----:B---3--:R-:W-:Y:S05]  /*7e90*/  @!P1 BRA `(.L_x_88) ;  /* 0xfffffffc00f09947 */ /* 0x008fea000383ffff */
[----:B------:R-:W-:Y:S05]  /*7ea0*/  BRA `(.L_x_87) ;  /* 0xffffffd800d47947 */ /* 0x000fea000383ffff */
.L_x_90:
[----:B-1----:R1:W4:Y:S02]  /*7eb0*/  SYNCS.PHASECHK.TRANS64.TRYWAIT P0, [R73+URZ+0x80], R2 ;  /* 0x00008002490075a7 */ /* 0x00232400080011ff */
[----:B----4-:R-:W-:Y:S05]  /*7ec0*/  @!P0 NANOSLEEP.SYNCS 0x989680 ;  /* 0x009896800000895d */ /* 0x010fea0003900000 */
[----:B------:R-:W4:Y:S02]  /*7ed0*/  @!P0 SYNCS.PHASECHK.TRANS64 P0, [R73+URZ+0x80], R2 ;  /* 0x00008002490085a7 */ /* 0x000f2400080010ff */
[----:B----4-:R-:W-:Y:S05]  /*7ee0*/  @!P0 BRA `(.L_x_90) ;  /* 0xfffffffc00f08947 */ /* 0x010fea000383ffff */
[----:B------:R-:W-:Y:S05]  /*7ef0*/  BRA `(.L_x_89) ;  /* 0xffffffdc000c7947 */ /* 0x000fea000383ffff */
.L_x_101:
[----:B--2---:R2:W4:Y:S02]  /*7f00*/  SYNCS.PHASECHK.TRANS64.TRYWAIT P0, [R2+URZ+0x20], R107 ;  /* 0x0000206b020075a7 */ /* 0x00452400080011ff */
[----:B----4-:R-:W-:Y:S05]  /*7f10*/  @!P0 NANOSLEEP.SYNCS 0x989680 ;  /* 0x009896800000895d */ /* 0x010fea0003900000 */
[----:B------:R-:W4:Y:S02]  /*7f20*/  @!P0 SYNCS.PHASECHK.TRANS64 P0, [R2+URZ+0x20], R107 ;  /* 0x0000206b020085a7 */ /* 0x000f2400080010ff */
[----:B----4-:R-:W-:Y:S05]  /*7f30*/  @!P0 BRA `(.L_x_101) ;  /* 0xfffffffc00f08947 */ /* 0x010fea000383ffff */
[----:B------:R-:W-:Y:S05]  /*7f40*/  BRA `(.L_x_100) ;  /* 0xffffffe400f47947 */ /* 0x000fea000383ffff */
        .weak           $__internal_0_$__cuda_sm10x_tcgen05_guardrail_trap_col_being_dealloced_not_returned_by_alloc
        .type           $__internal_0_$__cuda_sm10x_tcgen05_guardrail_trap_col_being_dealloced_not_returned_by_alloc,@function
        .size           $__internal_0_$__cuda_sm10x_tcgen05_guardrail_trap_col_being_dealloced_not_returned_by_alloc,($__internal_1_$__cuda_sm10x_tcgen05_guardrail_trap_phase_invalid_during_alloc - $__internal_0_$__cuda_sm10x_tcgen05_guardrail_trap_col_being_dealloced_not_returned_by_alloc)
$__internal_0_$__cuda_sm10x_tcgen05_guardrail_trap_col_being_dealloced_not_returned_by_alloc:
[----:B------:R-:W-:Y:S05]  /*7f50*/  BPT.TRAP 0x1 ;  /* 0x000000040000795c */ /* 0x000fea0000300000 */
[----:B------:R-:W-:-:S04]  /*7f60*/  HFMA2 R3, -RZ, RZ, 0, 0 ;  /* 0x00000000ff037431 */ /* 0x000fc800000001ff */
[----:B------:R-:W-:Y:S05]  /*7f70*/  RET.REL.NODEC R2 `(_ZN7cutlass13device_kernelINS_4gemm6kernel13GemmUniversalIN4cute5tupleIJiiiiEEENS1_10collective13CollectiveMmaINS1_35MainloopSm100TmaUmmaWarpSpecializedILi2ELi2ELi4ENS5_IJNS4_1CILi1EEESB_SB_EEEEENS5_IJNSA_ILi128EEENSA_ILi64EEESE_EEENS_6half_tENS5_IJlSB_lEEESH_SI_NS4_8TiledMMAINS4_8MMA_AtomIJNS4_20SM100_MMA_F16BF16_SSISH_SH_fLi128ELi64ELNS4_4UMMA5MajorE0ELSN_0ELNSM_7ScaleInE0ELSO_0EEEEEENS4_6LayoutISC_NS5_IJNSA_ILi0EEESS_SS_EEEEENS5_IJNS4_10UnderscoreESV_SV_EEEEENS4_13SM90_TMA_LOADENS4_14ComposedLayoutINS4_7SwizzleILi3ELi4ELi3EEENS4_18smem_ptr_flag_bitsILi16EEENSR_INS5_IJNSA_ILi8EEESF_EEENS5_IJSF_SB_EEEEEEEvNS4_8identityESY_S18_vS19_EENS_8epilogue10collective18CollectiveEpilogueINS1B_23Sm100TmaWarpSpecializedILi3ELi2ELi32ELb1ELb0EEEJSG_NS5_IJNSR_ISE_SB_EENSR_INSA_ILi32EEESB_EEEEESH_SI_SH_SI_NS1B_6fusion15FusionCallbacksIS1F_NS1K_17LinearCombinationISH_fSH_fLNS_15FloatRoundStyleE2EEESG_S1J_JEEENS4_5SM1004TMEM4LOAD26SM100_TMEM_LOAD_32dp32b32xESY_NSZ_INS10_ILi2ELi4ELi3EEES13_NSR_INS5_IJS14_S1H_EEENS5_IJS1H_SB_EEEEEEENS4_39AutoVectorizingCopyWithAssumedAlignmentILi128EEENS4_14SM90_TMA_STOREES1Y_S20_S20_EEEvvEEEEvNT_6ParamsE) ;  /* 0xffffff8002207950 */ /* 0x000fea0003c3ffff */
        .weak           $__internal_1_$__cuda_sm10x_tcgen05_guardrail_trap_phase_invalid_during_alloc
        .type           $__internal_1_$__cuda_sm10x_tcgen05_guardrail_trap_phase_invalid_during_alloc,@function
        .size           $__internal_1_$__cuda_sm10x_tcgen05_guardrail_trap_phase_invalid_during_alloc,($__internal_2_$__cuda_sm10x_tcgen05_guardrail_trap_unallocated_columns_being_dealloced - $__internal_1_$__cuda_sm10x_tcgen05_guardrail_trap_phase_invalid_during_alloc)
$__internal_1_$__cuda_sm10x_tcgen05_guardrail_trap_phase_invalid_during_alloc:
[----:B------:R-:W-:Y:S05]  /*7f80*/  BPT.TRAP 0x1 ;  /* 0x000000040000795c */ /* 0x000fea0000300000 */
[----:B------:R-:W-:-:S04]  /*7f90*/  MOV R3, 0x0 ;  /* 0x0000000000037802 */ /* 0x000fc80000000f00 */
[----:B------:R-:W-:Y:S05]  /*7fa0*/  RET.REL.NODEC R2 `(_ZN7cutlass13device_kernelINS_4gemm6kernel13GemmUniversalIN4cute5tupleIJiiiiEEENS1_10collective13CollectiveMmaINS1_35MainloopSm100TmaUmmaWarpSpecializedILi2ELi2ELi4ENS5_IJNS4_1CILi1EEESB_SB_EEEEENS5_IJNSA_ILi128EEENSA_ILi64EEESE_EEENS_6half_tENS5_IJlSB_lEEESH_SI_NS4_8TiledMMAINS4_8MMA_AtomIJNS4_20SM100_MMA_F16BF16_SSISH_SH_fLi128ELi64ELNS4_4UMMA5MajorE0ELSN_0ELNSM_7ScaleInE0ELSO_0EEEEEENS4_6LayoutISC_NS5_IJNSA_ILi0EEESS_SS_EEEEENS5_IJNS4_10UnderscoreESV_SV_EEEEENS4_13SM90_TMA_LOADENS4_14ComposedLayoutINS4_7SwizzleILi3ELi4ELi3EEENS4_18smem_ptr_flag_bitsILi16EEENSR_INS5_IJNSA_ILi8EEESF_EEENS5_IJSF_SB_EEEEEEEvNS4_8identityESY_S18_vS19_EENS_8epilogue10collective18CollectiveEpilogueINS1B_23Sm100TmaWarpSpecializedILi3ELi2ELi32ELb1ELb0EEEJSG_NS5_IJNSR_ISE_SB_EENSR_INSA_ILi32EEESB_EEEEESH_SI_SH_SI_NS1B_6fusion15FusionCallbacksIS1F_NS1K_17LinearCombinationISH_fSH_fLNS_15FloatRoundStyleE2EEESG_S1J_JEEENS4_5SM1004TMEM4LOAD26SM100_TMEM_LOAD_32dp32b32xESY_NSZ_INS10_ILi2ELi4ELi3EEES13_NSR_INS5_IJS14_S1H_EEENS5_IJS1H_SB_EEEEEEENS4_39AutoVectorizingCopyWithAssumedAlignmentILi128EEENS4_14SM90_TMA_STOREES1Y_S20_S20_EEEvvEEEEvNT_6ParamsE) ;  /* 0xffffff8002147950 */ /* 0x000fea0003c3ffff */
        .weak           $__internal_2_$__cuda_sm10x_tcgen05_guardrail_trap_unallocated_columns_being_dealloced
        .type           $__internal_2_$__cuda_sm10x_tcgen05_guardrail_trap_unallocated_columns_being_dealloced,@function
        .size           $__internal_2_$__cuda_sm10x_tcgen05_guardrail_trap_unallocated_columns_being_dealloced,(.L_x_148 - $__internal_2_$__cuda_sm10x_tcgen05_guardrail_trap_unallocated_columns_being_dealloced)
$__internal_2_$__cuda_sm10x_tcgen05_guardrail_trap_unallocated_columns_being_dealloced:
[----:B------:R-:W-:Y:S05]  /*7fb0*/  BPT.TRAP 0x1 ;  /* 0x000000040000795c */ /* 0x000fea0000300000 */
[----:B------:R-:W-:-:S04]  /*7fc0*/  HFMA2 R3, -RZ, RZ, 0, 0 ;  /* 0x00000000ff037431 */ /* 0x000fc800000001ff */
[----:B------:R-:W-:Y:S05]  /*7fd0*/  RET.REL.NODEC R2 `(_ZN7cutlass13device_kernelINS_4gemm6kernel13GemmUniversalIN4cute5tupleIJiiiiEEENS1_10collective13CollectiveMmaINS1_35MainloopSm100TmaUmmaWarpSpecializedILi2ELi2ELi4ENS5_IJNS4_1CILi1EEESB_SB_EEEEENS5_IJNSA_ILi128EEENSA_ILi64EEESE_EEENS_6half_tENS5_IJlSB_lEEESH_SI_NS4_8TiledMMAINS4_8MMA_AtomIJNS4_20SM100_MMA_F16BF16_SSISH_SH_fLi128ELi64ELNS4_4UMMA5MajorE0ELSN_0ELNSM_7ScaleInE0ELSO_0EEEEEENS4_6LayoutISC_NS5_IJNSA_ILi0EEESS_SS_EEEEENS5_IJNS4_10UnderscoreESV_SV_EEEEENS4_13SM90_TMA_LOADENS4_14ComposedLayoutINS4_7SwizzleILi3ELi4ELi3EEENS4_18smem_ptr_flag_bitsILi16EEENSR_INS5_IJNSA_ILi8EEESF_EEENS5_IJSF_SB_EEEEEEEvNS4_8identityESY_S18_vS19_EENS_8epilogue10collective18CollectiveEpilogueINS1B_23Sm100TmaWarpSpecializedILi3ELi2ELi32ELb1ELb0EEEJSG_NS5_IJNSR_ISE_SB_EENSR_INSA_ILi32EEESB_EEEEESH_SI_SH_SI_NS1B_6fusion15FusionCallbacksIS1F_NS1K_17LinearCombinationISH_fSH_fLNS_15FloatRoundStyleE2EEESG_S1J_JEEENS4_5SM1004TMEM4LOAD26SM100_TMEM_LOAD_32dp32b32xESY_NSZ_INS10_ILi2ELi4ELi3EEES13_NSR_INS5_IJS14_S1H_EEENS5_IJS1H_SB_EEEEEEENS4_39AutoVectorizingCopyWithAssumedAlignmentILi128EEENS4_14SM90_TMA_STOREES1Y_S20_S20_EEEvvEEEEvNT_6ParamsE) ;  /* 0xffffff8002087950 */ /* 0x000fea0003c3ffff */
.L_x_147:
[----:B------:R-:W-:-:S00]  /*7fe0*/  BRA `(.L_x_147) ;  /* 0xfffffffc00fc7947 */ /* 0x000fc0000383ffff */
[----:B------:R-:W-:-:S00]  /*7ff0*/  NOP ;  /* 0x0000000000007918 */ /* 0x000fc00000000000 */
        /* <DEDUP_REMOVED lines=8> */
.L_x_148:


//--------------------- .nv.global.init           --------------------------
	.section	.nv.global.init,"aw",@progbits
.nv.global.init:
	.type		$str$27,@object
	.size		$str$27,($str$28 - $str$27)
$str$27:
        /*0000*/ 	.byte	0x28, 0x61, 0x64, 0x64, 0x72, 0x65, 0x73, 0x73, 0x20, 0x26, 0x20, 0x6d, 0x61, 0x73, 0x6b, 0x29
        /*0010*/ 	.byte	0x20, 0x3d, 0x3d, 0x20, 0x30, 0x00
	.type		$str$28,@object
	.size		$str$28,($str$26 - $str$28)
$str$28:
        /*0016*/ 	.byte	0x2f, 0x74, 0x6d, 0x70, 0x2f, 0x63, 0x75, 0x74, 0x6c, 0x61, 0x73, 0x73, 0x5f, 0x73, 0x77, 0x65
        /*0026*/ 	.byte	0x65, 0x70, 0x5f, 0x73, 0x72, 0x63, 0x2f, 0x69, 0x6e, 0x63, 0x6c, 0x75, 0x64, 0x65, 0x2f, 0x63
        /*0036*/ 	.byte	0x75, 0x74, 0x65, 0x2f, 0x70, 0x6f, 0x69, 0x6e, 0x74, 0x65, 0x72, 0x5f, 0x66, 0x6c, 0x61, 0x67
        /*0046*/ 	.byte	0x67, 0x65, 0x64, 0x2e, 0x68, 0x70, 0x70, 0x00
	.type		$str$26,@object
	.size		$str$26,($str$25 - $str$26)
$str$26:
        /*004e*/ 	.byte	0x2f, 0x74, 0x6d, 0x70, 0x2f, 0x63, 0x75, 0x74, 0x6c, 0x61, 0x73, 0x73, 0x5f, 0x73, 0x77, 0x65
        /*005e*/ 	.byte	0x65, 0x70, 0x5f, 0x73, 0x72, 0x63, 0x2f, 0x69, 0x6e, 0x63, 0x6c, 0x75, 0x64, 0x65, 0x2f, 0x63
        /*006e*/ 	.byte	0x75, 0x74, 0x65, 0x2f, 0x61, 0x74, 0x6f, 0x6d, 0x2f, 0x63, 0x6f, 0x70, 0x79, 0x5f, 0x74, 0x72
        /*007e*/ 	.byte	0x61, 0x69, 0x74, 0x73, 0x5f, 0x73, 0x6d, 0x31, 0x30, 0x30, 0x2e, 0x68, 0x70, 0x70, 0x00
	.type		$str$25,@object
	.size		$str$25,(__unnamed_1 - $str$25)
$str$25:
        /*008d*/ 	.byte	0x28, 0x28, 0x75, 0x69, 0x6e, 0x74, 0x33, 0x32, 0x5f, 0x74, 0x28, 0x74, 0x68, 0x72, 0x65, 0x61
        /*009d*/ 	.byte	0x64, 0x49, 0x64, 0x78, 0x2e, 0x78, 0x29, 0x20, 0x2f, 0x20, 0x33, 0x32, 0x29, 0x20, 0x25, 0x20
        /*00ad*/ 	.byte	0x34, 0x29, 0x20, 0x3d, 0x3d, 0x20, 0x28, 0x28, 0x28, 0x74, 0x6d, 0x65, 0x6d, 0x5f, 0x61, 0x64
        /*00bd*/ 	.byte	0x64, 0x72, 0x20, 0x3e, 0x3e, 0x20, 0x31, 0x36, 0x29, 0x20, 0x2f, 0x20, 0x33, 0x32, 0x29, 0x20
        /*00cd*/ 	.byte	0x25, 0x20, 0x34, 0x29, 0x00
	.type		__unnamed_1,@object
	.size		__unnamed_1,(__unnamed_2 - __unnamed_1)
__unnamed_1:
        /*00d2*/ 	.byte	0x61, 0x75, 0x74, 0x6f, 0x20, 0x63, 0x75, 0x74, 0x65, 0x3a, 0x3a, 0x61, 0x73, 0x5f, 0x70, 0x6f
        /* <DEDUP_REMOVED lines=24> */
        /*0262*/ 	.byte	0x3e, 0x3e, 0x3e, 0x3e, 0x5d, 0x00
	.type		__unnamed_2,@object
	.size		__unnamed_2,(.L_2 - __unnamed_2)
__unnamed_2:
        /* <DEDUP_REMOVED lines=42> */
        /*0508*/ 	.byte	0x3e, 0x3e, 0x5d, 0x00
.L_2:


//--------------------- .nv.shared._ZN7cutlass13device_kernelINS_4gemm6kernel13GemmUniversalIN4cute5tupleIJiiiiEEENS1_10collective13CollectiveMmaINS1_35MainloopSm100TmaUmmaWarpSpecializedILi2ELi2ELi4ENS5_IJNS4_1CILi1EEESB_SB_EEEEENS5_IJNSA_ILi128EEENSA_ILi64EEESE_EEENS_6half_tENS5_IJlSB_lEEESH_SI_NS4_8TiledMMAINS4_8MMA_AtomIJNS4_20SM100_MMA_F16BF16_SSISH_SH_fLi128ELi64ELNS4_4UMMA5MajorE0ELSN_0ELNSM_7ScaleInE0ELSO_0EEEEEENS4_6LayoutISC_NS5_IJNSA_ILi0EEESS_SS_EEEEENS5_IJNS4_10UnderscoreESV_SV_EEEEENS4_13SM90_TMA_LOADENS4_14ComposedLayoutINS4_7SwizzleILi3ELi4ELi3EEENS4_18smem_ptr_flag_bitsILi16EEENSR_INS5_IJNSA_ILi8EEESF_EEENS5_IJSF_SB_EEEEEEEvNS4_8identityESY_S18_vS19_EENS_8epilogue10collective18CollectiveEpilogueINS1B_23Sm100TmaWarpSpecializedILi3ELi2ELi32ELb1ELb0EEEJSG_NS5_IJNSR_ISE_SB_EENSR_INSA_ILi32EEESB_EEEEESH_SI_SH_SI_NS1B_6fusion15FusionCallbacksIS1F_NS1K_17LinearCombinationISH_fSH_fLNS_15FloatRoundStyleE2EEESG_S1J_JEEENS4_5SM1004TMEM4LOAD26SM100_TMEM_LOAD_32dp32b32xESY_NSZ_INS10_ILi2ELi4ELi3EEES13_NSR_INS5_IJS14_S1H_EEENS5_IJS1H_SB_EEEEEEENS4_39AutoVectorizingCopyWithAssumedAlignmentILi128EEENS4_14SM90_TMA_STOREES1Y_S20_S20_EEEvvEEEEvNT_6ParamsE --------------------------
	.section	.nv.shared._ZN7cutlass13device_kernelINS_4gemm6kernel13GemmUniversalIN4cute5tupleIJiiiiEEENS1_10collective13CollectiveMmaINS1_35MainloopSm100TmaUmmaWarpSpecializedILi2ELi2ELi4ENS5_IJNS4_1CILi1EEESB_SB_EEEEENS5_IJNSA_ILi128EEENSA_ILi64EEESE_EEENS_6half_tENS5_IJlSB_lEEESH_SI_NS4_8TiledMMAINS4_8MMA_AtomIJNS4_20SM100_MMA_F16BF16_SSISH_SH_fLi128ELi64ELNS4_4UMMA5MajorE0ELSN_0ELNSM_7ScaleInE0ELSO_0EEEEEENS4_6LayoutISC_NS5_IJNSA_ILi0EEESS_SS_EEEEENS5_IJNS4_10UnderscoreESV_SV_EEEEENS4_13SM90_TMA_LOADENS4_14ComposedLayoutINS4_7SwizzleILi3ELi4ELi3EEENS4_18smem_ptr_flag_bitsILi16EEENSR_INS5_IJNSA_ILi8EEESF_EEENS5_IJSF_SB_EEEEEEEvNS4_8identityESY_S18_vS19_EENS_8epilogue10collective18CollectiveEpilogueINS1B_23Sm100TmaWarpSpecializedILi3ELi2ELi32ELb1ELb0EEEJSG_NS5_IJNSR_ISE_SB_EENSR_INSA_ILi32EEESB_EEEEESH_SI_SH_SI_NS1B_6fusion15FusionCallbacksIS1F_NS1K_17LinearCombinationISH_fSH_fLNS_15FloatRoundStyleE2EEESG_S1J_JEEENS4_5SM1004TMEM4LOAD26SM100_TMEM_LOAD_32dp32b32xESY_NSZ_INS10_ILi2ELi4ELi3EEES13_NSR_INS5_IJS14_S1H_EEENS5_IJS1H_SB_EEEEEEENS4_39AutoVectorizingCopyWithAssumedAlignmentILi128EEENS4_14SM90_TMA_STOREES1Y_S20_S20_EEEvvEEEEvNT_6ParamsE,"aw",@nobits
	.sectionflags	@""
	.align	16
	.zero		1024


//--------------------- .nv.shared.reserved.0     --------------------------
	.section	.nv.shared.reserved.0,"aw",@nobits
	.weak		__nv_reservedSMEM_offset_0_alias
	.size		__nv_reservedSMEM_offset_0_alias, 0, 64
	.other		__nv_reservedSMEM_offset_0_alias,@"STO_CUDA_RESERVED_SHARED STV_DEFAULT"
__nv_reservedSMEM_offset_0_alias:
	.zero		0
.nv.shared.reserved.0:
	.zero		64
	.weak		__nv_reservedSMEM_tcgen05_partition
	.type		__nv_reservedSMEM_tcgen05_partition,@object
	.size		__nv_reservedSMEM_tcgen05_partition,(.L_0 - __nv_reservedSMEM_tcgen05_partition)
__nv_reservedSMEM_tcgen05_partition:
	.zero		32
.L_0:


//--------------------- .nv.global                --------------------------
	.section	.nv.global,"aw",@nobits
.nv.global:
	.type		_ZN40_INTERNAL_47750e00_4_k_cu_ffbd6ca7_261464cute1_E,@object
	.size		_ZN40_INTERNAL_47750e00_4_k_cu_ffbd6ca7_261464cute1_E,(_ZN40_INTERNAL_47750e00_4_k_cu_ffbd6ca7_261464cuda3std3__45__cpo6cbeginE - _ZN40_INTERNAL_47750e00_4_k_cu_ffbd6ca7_261464cute1_E)
_ZN40_INTERNAL_47750e00_4_k_cu_ffbd6ca7_261464cute1_E:
	.zero		1
	.type		_ZN40_INTERNAL_47750e00_4_k_cu_ffbd6ca7_261464cuda3std3__45__cpo6cbeginE,@object
	.size		_ZN40_INTERNAL_47750e00_4_k_cu_ffbd6ca7_261464cuda3std3__45__cpo6cbeginE,(_ZN40_INTERNAL_47750e00_4_k_cu_ffbd6ca7_261464cuda3std3__48in_placeE - _ZN40_INTERNAL_47750e00_4_k_cu_ffbd6ca7_261464cuda3std3__45__cpo6cbeginE)
_ZN40_INTERNAL_47750e00_4_k_cu_ffbd6ca7_261464cuda3std3__45__cpo6cbeginE:
	.zero		1
	.type		_ZN40_INTERNAL_47750e00_4_k_cu_ffbd6ca7_261464cuda3std3__48in_placeE,@object
	.size		_ZN40_INTERNAL_47750e00_4_k_cu_ffbd6ca7_261464cuda3std3__48in_placeE,(_ZN40_INTERNAL_47750e00_4_k_cu_ffbd6ca7_261464cuda3std6ranges3__45__cpo9iter_moveE - _ZN40_INTERNAL_47750e00_4_k_cu_ffbd6ca7_261464cuda3std3__48in_placeE)
_ZN40_INTERNAL_47750e00_4_k_cu_ffbd6ca7_261464cuda3std3__48in_placeE:
	.zero		1
	.type		_ZN40_INTERNAL_47750e00_4_k_cu_ffbd6ca7_261464cuda3std6ranges3__45__cpo9iter_moveE,@object
	.size		_ZN40_INTERNAL_47750e00_4_k_cu_ffbd6ca7_261464cuda3std6ranges3__45__cpo9iter_moveE,(_ZN40_INTERNAL_47750e00_4_k_cu_ffbd6ca7_261464cuda3std3__45__cpo5beginE - _ZN40_INTERNAL_47750e00_4_k_cu_ffbd6ca7_261464cuda3std6ranges3__45__cpo9iter_moveE)
_ZN40_INTERNAL_47750e00_4_k_cu_ffbd6ca7_261464cuda3std6ranges3__45__cpo9iter_moveE:
	.zero		1
	.type		_ZN40_INTERNAL_47750e00_4_k_cu_ffbd6ca7_261464cuda3std3__45__cpo5beginE,@object
	.size		_ZN40_INTERNAL_47750e00_4_k_cu_ffbd6ca7_261464cuda3std3__45__cpo5beginE,(_ZN40_INTERNAL_47750e00_4_k_cu_ffbd6ca7_261464cuda3std3__442_GLOBAL__N__47750e00_4_k_cu_ffbd6ca7_261466ignoreE - _ZN40_INTERNAL_47750e00_4_k_cu_ffbd6ca7_261464cuda3std3__45__cpo5beginE)
_ZN40_INTERNAL_47750e00_4_k_cu_ffbd6ca7_261464cuda3std3__45__cpo5beginE:
	.zero		1
	.type		_ZN40_INTERNAL_47750e00_4_k_cu_ffbd6ca7_261464cuda3std3__442_GLOBAL__N__47750e00_4_k_cu_ffbd6ca7_261466ignoreE,@object
	.size		_ZN40_INTERNAL_47750e00_4_k_cu_ffbd6ca7_261464cuda3std3__442_GLOBAL__N__47750e00_4_k_cu_ffbd6ca7_261466ignoreE,(_ZN40_INTERNAL_47750e00_4_k_cu_ffbd6ca7_261464cute7productE - _ZN40_INTERNAL_47750e00_4_k_cu_ffbd6ca7_261464cuda3std3__442_GLOBAL__N__47750e00_4_k_cu_ffbd6ca7_261466ignoreE)
_ZN40_INTERNAL_47750e00_4_k_cu_ffbd6ca7_261464cuda3std3__442_GLOBAL__N__47750e00_4_k_cu_ffbd6ca7_261466ignoreE:
	.zero		1
	.type		_ZN40_INTERNAL_47750e00_4_k_cu_ffbd6ca7_261464cute7productE,@object
	.size		_ZN40_INTERNAL_47750e00_4_k_cu_ffbd6ca7_261464cute7productE,(_ZN40_INTERNAL_47750e00_4_k_cu_ffbd6ca7_261464cuda3std3__45__cpo3endE - _ZN40_INTERNAL_47750e00_4_k_cu_ffbd6ca7_261464cute7productE)
_ZN40_INTERNAL_47750e00_4_k_cu_ffbd6ca7_261464cute7productE:
	.zero		1
	.type		_ZN40_INTERNAL_47750e00_4_k_cu_ffbd6ca7_261464cuda3std3__45__cpo3endE,@object
	.size		_ZN40_INTERNAL_47750e00_4_k_cu_ffbd6ca7_261464cuda3std3__45__cpo3endE,(_ZN40_INTERNAL_47750e00_4_k_cu_ffbd6ca7_261464cuda3std3__419piecewise_constructE - _ZN40_INTERNAL_47750e00_4_k_cu_ffbd6ca7_261464cuda3std3__45__cpo3endE)
_ZN40_INTERNAL_47750e00_4_k_cu_ffbd6ca7_261464cuda3std3__45__cpo3endE:
	.zero		1
	.type		_ZN40_INTERNAL_47750e00_4_k_cu_ffbd6ca7_261464cuda3std3__419piecewise_constructE,@object
	.size		_ZN40_INTERNAL_47750e00_4_k_cu_ffbd6ca7_261464cuda3std3__419piecewise_constructE,(_ZN40_INTERNAL_47750e00_4_k_cu_ffbd6ca7_261464cuda3std3__45__cpo4cendE - _ZN40_INTERNAL_47750e00_4_k_cu_ffbd6ca7_261464cuda3std3__419piecewise_constructE)
_ZN40_INTERNAL_47750e00_4_k_cu_ffbd6ca7_261464cuda3std3__419piecewise_constructE:
	.zero		1
	.type		_ZN40_INTERNAL_47750e00_4_k_cu_ffbd6ca7_261464cuda3std3__45__cpo4cendE,@object
	.size		_ZN40_INTERNAL_47750e00_4_k_cu_ffbd6ca7_261464cuda3std3__45__cpo4cendE,(_ZN40_INTERNAL_47750e00_4_k_cu_ffbd6ca7_261464cuda3std6ranges3__45__cpo4swapE - _ZN40_INTERNAL_47750e00_4_k_cu_ffbd6ca7_261464cuda3std3__45__cpo4cendE)
_ZN40_INTERNAL_47750e00_4_k_cu_ffbd6ca7_261464cuda3std3__45__cpo4cendE:
	.zero		1
	.type		_ZN40_INTERNAL_47750e00_4_k_cu_ffbd6ca7_261464cuda3std6ranges3__45__cpo4swapE,@object
	.size		_ZN40_INTERNAL_47750e00_4_k_cu_ffbd6ca7_261464cuda3std6ranges3__45__cpo4swapE,(.L_10 - _ZN40_INTERNAL_47750e00_4_k_cu_ffbd6ca7_261464cuda3std6ranges3__45__cpo4swapE)
_ZN40_INTERNAL_47750e00_4_k_cu_ffbd6ca7_261464cuda3std6ranges3__45__cpo4swapE:
	.zero		1
.L_10:


//--------------------- .nv.constant0._ZN7cutlass13device_kernelINS_4gemm6kernel13GemmUniversalIN4cute5tupleIJiiiiEEENS1_10collective13CollectiveMmaINS1_35MainloopSm100TmaUmmaWarpSpecializedILi2ELi2ELi4ENS5_IJNS4_1CILi1EEESB_SB_EEEEENS5_IJNSA_ILi128EEENSA_ILi64EEESE_EEENS_6half_tENS5_IJlSB_lEEESH_SI_NS4_8TiledMMAINS4_8MMA_AtomIJNS4_20SM100_MMA_F16BF16_SSISH_SH_fLi128ELi64ELNS4_4UMMA5MajorE0ELSN_0ELNSM_7ScaleInE0ELSO_0EEEEEENS4_6LayoutISC_NS5_IJNSA_ILi0EEESS_SS_EEEEENS5_IJNS4_10UnderscoreESV_SV_EEEEENS4_13SM90_TMA_LOADENS4_14ComposedLayoutINS4_7SwizzleILi3ELi4ELi3EEENS4_18smem_ptr_flag_bitsILi16EEENSR_INS5_IJNSA_ILi8EEESF_EEENS5_IJSF_SB_EEEEEEEvNS4_8identityESY_S18_vS19_EENS_8epilogue10collective18CollectiveEpilogueINS1B_23Sm100TmaWarpSpecializedILi3ELi2ELi32ELb1ELb0EEEJSG_NS5_IJNSR_ISE_SB_EENSR_INSA_ILi32EEESB_EEEEESH_SI_SH_SI_NS1B_6fusion15FusionCallbacksIS1F_NS1K_17LinearCombinationISH_fSH_fLNS_15FloatRoundStyleE2EEESG_S1J_JEEENS4_5SM1004TMEM4LOAD26SM100_TMEM_LOAD_32dp32b32xESY_NSZ_INS10_ILi2ELi4ELi3EEES13_NSR_INS5_IJS14_S1H_EEENS5_IJS1H_SB_EEEEEEENS4_39AutoVectorizingCopyWithAssumedAlignmentILi128EEENS4_14SM90_TMA_STOREES1Y_S20_S20_EEEvvEEEEvNT_6ParamsE --------------------------
	.section	.nv.constant0._ZN7cutlass13device_kernelINS_4gemm6kernel13GemmUniversalIN4cute5tupleIJiiiiEEENS1_10collective13CollectiveMmaINS1_35MainloopSm100TmaUmmaWarpSpecializedILi2ELi2ELi4ENS5_IJNS4_1CILi1EEESB_SB_EEEEENS5_IJNSA_ILi128EEENSA_ILi64EEESE_EEENS_6half_tENS5_IJlSB_lEEESH_SI_NS4_8TiledMMAINS4_8MMA_AtomIJNS4_20SM100_MMA_F16BF16_SSISH_SH_fLi128ELi64ELNS4_4UMMA5MajorE0ELSN_0ELNSM_7ScaleInE0ELSO_0EEEEEENS4_6LayoutISC_NS5_IJNSA_ILi0EEESS_SS_EEEEENS5_IJNS4_10UnderscoreESV_SV_EEEEENS4_13SM90_TMA_LOADENS4_14ComposedLayoutINS4_7SwizzleILi3ELi4ELi3EEENS4_18smem_ptr_flag_bitsILi16EEENSR_INS5_IJNSA_ILi8EEESF_EEENS5_IJSF_SB_EEEEEEEvNS4_8identityESY_S18_vS19_EENS_8epilogue10collective18CollectiveEpilogueINS1B_23Sm100TmaWarpSpecializedILi3ELi2ELi32ELb1ELb0EEEJSG_NS5_IJNSR_ISE_SB_EENSR_INSA_ILi32EEESB_EEEEESH_SI_SH_SI_NS1B_6fusion15FusionCallbacksIS1F_NS1K_17LinearCombinationISH_fSH_fLNS_15FloatRoundStyleE2EEESG_S1J_JEEENS4_5SM1004TMEM4LOAD26SM100_TMEM_LOAD_32dp32b32xESY_NSZ_INS10_ILi2ELi4ELi3EEES13_NSR_INS5_IJS14_S1H_EEENS5_IJS1H_SB_EEEEEEENS4_39AutoVectorizingCopyWithAssumedAlignmentILi128EEENS4_14SM90_TMA_STOREES1Y_S20_S20_EEEvvEEEEvNT_6ParamsE,"a",@progbits
	.sectionflags	@""
	.align	4
.nv.constant0._ZN7cutlass13device_kernelINS_4gemm6kernel13GemmUniversalIN4cute5tupleIJiiiiEEENS1_10collective13CollectiveMmaINS1_35MainloopSm100TmaUmmaWarpSpecializedILi2ELi2ELi4ENS5_IJNS4_1CILi1EEESB_SB_EEEEENS5_IJNSA_ILi128EEENSA_ILi64EEESE_EEENS_6half_tENS5_IJlSB_lEEESH_SI_NS4_8TiledMMAINS4_8MMA_AtomIJNS4_20SM100_MMA_F16BF16_SSISH_SH_fLi128ELi64ELNS4_4UMMA5MajorE0ELSN_0ELNSM_7ScaleInE0ELSO_0EEEEEENS4_6LayoutISC_NS5_IJNSA_ILi0EEESS_SS_EEEEENS5_IJNS4_10UnderscoreESV_SV_EEEEENS4_13SM90_TMA_LOADENS4_14ComposedLayoutINS4_7SwizzleILi3ELi4ELi3EEENS4_18smem_ptr_flag_bitsILi16EEENSR_INS5_IJNSA_ILi8EEESF_EEENS5_IJSF_SB_EEEEEEEvNS4_8identityESY_S18_vS19_EENS_8epilogue10collective18CollectiveEpilogueINS1B_23Sm100TmaWarpSpecializedILi3ELi2ELi32ELb1ELb0EEEJSG_NS5_IJNSR_ISE_SB_EENSR_INSA_ILi32EEESB_EEEEESH_SI_SH_SI_NS1B_6fusion15FusionCallbacksIS1F_NS1K_17LinearCombinationISH_fSH_fLNS_15FloatRoundStyleE2EEESG_S1J_JEEENS4_5SM1004TMEM4LOAD26SM100_TMEM_LOAD_32dp32b32xESY_NSZ_INS10_ILi2ELi4ELi3EEES13_NSR_INS5_IJS14_S1H_EEENS5_IJS1H_SB_EEEEEEENS4_39AutoVectorizingCopyWithAssumedAlignmentILi128EEENS4_14SM90_TMA_STOREES1Y_S20_S20_EEEvvEEEEvNT_6ParamsE:
	.zero		2944


//--------------------- SYMBOLS --------------------------

	.type		.nv.reservedSmem.offset0,@object
	.size		.nv.reservedSmem.offset0,0x4
	.type		.nv.reservedSmem.cap,@object
	.size		.nv.reservedSmem.cap,0x4
	.type		__assertfail,@function
